def gluon_tcgen05(
    a_ptr,
    b_ptr,
    c_ptr,
    M,
    N,
    K,
    stride_am,
    stride_bk,
    stride_cm,
    BLOCK_M: gl.constexpr,
    BLOCK_N: gl.constexpr,
    BLOCK_K: gl.constexpr,
    DTYPE: gl.constexpr,
    A_LAYOUT: gl.constexpr,
    B_LAYOUT: gl.constexpr,
    C_LAYOUT: gl.constexpr,
    B_SHAPE: gl.constexpr,
    TMEM_LAYOUT: gl.constexpr,
    TMEM_REG: gl.constexpr,
    TRANS_B: gl.constexpr,
    NUM_BUFFERS: gl.constexpr,
):
    a_desc = tma.make_tensor_descriptor(
        a_ptr, [M, K], [stride_am, 1], [BLOCK_M, BLOCK_K], A_LAYOUT
    )
    b_desc = tma.make_tensor_descriptor(
        b_ptr,
        [N, K] if TRANS_B else [K, N],
        [stride_bk, 1],
        B_SHAPE,
        B_LAYOUT,
    )
    c_desc = tma.make_tensor_descriptor(
        c_ptr, [M, N], [stride_cm, 1], [BLOCK_M, BLOCK_N], C_LAYOUT
    )

    a_bufs = gl.allocate_shared_memory(
        DTYPE, [NUM_BUFFERS, BLOCK_M, BLOCK_K], A_LAYOUT
    )
    b_bufs = gl.allocate_shared_memory(DTYPE, [NUM_BUFFERS] + B_SHAPE, B_LAYOUT)

    pid_m = gl.program_id(0)
    pid_n = gl.program_id(1)
    off_m = pid_m * BLOCK_M
    off_n = pid_n * BLOCK_N

    tma_bars = gl.allocate_shared_memory(
        gl.int64, [NUM_BUFFERS, 1], mbarrier.MBarrierLayout()
    )
    mma_bars = gl.allocate_shared_memory(
        gl.int64, [NUM_BUFFERS, 1], mbarrier.MBarrierLayout()
    )
    for i in gl.static_range(NUM_BUFFERS):
        mbarrier.init(tma_bars.index(i), count=1)
        mbarrier.init(mma_bars.index(i), count=1)

    acc_tmem = allocate_tensor_memory(gl.float32, [BLOCK_M, BLOCK_N], TMEM_LAYOUT)
    idx = 0
    phase = 0
    use_acc = False
    for k in range(0, K, BLOCK_K):
        a = a_bufs.index(idx)
        b = b_bufs.index(idx)
        tma_bar = tma_bars.index(idx)
        mma_bar = mma_bars.index(idx)
        mbarrier.expect(
            tma_bar, a_desc.block_type.nbytes + b_desc.block_type.nbytes
        )
        tma.async_copy_global_to_shared(a_desc, [off_m, k], tma_bar, a)
        tma.async_copy_global_to_shared(
            b_desc, [off_n, k] if TRANS_B else [k, off_n], tma_bar, b
        )
        mbarrier.wait(tma_bar, phase=phase)

        if TRANS_B:
            b = b.permute((1, 0))
        tcgen05_mma(a, b, acc_tmem, use_acc=use_acc)
        tcgen05_commit(mma_bar)
        mbarrier.wait(mma_bar, phase=phase)
        use_acc = True

        idx += 1
        if idx == NUM_BUFFERS:
            idx = 0
            phase ^= 1

    for i in gl.static_range(NUM_BUFFERS):
        mbarrier.invalidate(tma_bars.index(i))
        mbarrier.invalidate(mma_bars.index(i))

    acc = acc_tmem.load(TMEM_REG)
    c_smem = gl.allocate_shared_memory(DTYPE, [BLOCK_M, BLOCK_N], C_LAYOUT)
    c_smem.store(acc.to(DTYPE))
    fence_async_shared()
    tma.async_copy_shared_to_global(c_desc, [off_m, off_n], c_smem)
    tma.store_wait(pendings=0)

# config = {"BLOCK_K": 32, "BLOCK_M": 64, "BLOCK_N": 128, "arch": "sm_100", "dtype": "bf16", "num_buffers": 2, "num_warps": 4, "trans_b": 0}
# arch = sm_100


// ===== COMPILED SASS (sm_100a) =====

	.target	sm_100a

	.elftype	@"ET_EXEC"


//--------------------- .note.nv.tkinfo           --------------------------
	.section	.note.nv.tkinfo,"",@"SHT_NOTE"
	.sectionflags	@"SHF_NOTE_NV_TKINFO"
	.tkinfo
        /*0018*/ 	.word	0x00000081
        /*0030*/ 	.string	""
        /*0030*/ 	.string	"ptxas-blackwell"
        /*0030*/ 	.string	"Cuda compilation tools, release 12.9, V12.9.86"
        /*0030*/ 	.string	"Build cuda_12.9.r12.9/compiler.36037853_0"
        /*0030*/ 	.string	"-v  -suppress-debug-info  -lineinfo  -arch sm_100a "



//--------------------- .note.nv.cuver            --------------------------
	.section	.note.nv.cuver,"",@"SHT_NOTE"
	.sectionflags	@"SHF_NOTE_NV_CUVER"
        /*0018*/ 	.short	0x0001
        /*001a*/ 	.short	0x0064
        /*001c*/ 	.short	0x0001
        /*001e*/ 	.short	0x0000
        /*0020*/ 	.short	0x0001
        /*0022*/ 	.short	0x0000


//--------------------- .nv.info                  --------------------------
	.section	.nv.info,"",@"SHT_CUDA_INFO"
	.align	4


	//----- nvinfo : EIATTR_REGCOUNT
	.align		4
        /*0000*/ 	.byte	0x04, 0x2f
        /*0002*/ 	.short	(.L_4 - .L_3)
	.align		4
.L_3:
        /*0004*/ 	.word	index@(gluon_tcgen05)
        /*0008*/ 	.word	0x00000047


	//----- nvinfo : EIATTR_FRAME_SIZE
	.align		4
.L_4:
        /*000c*/ 	.byte	0x04, 0x11
        /*000e*/ 	.short	(.L_6 - .L_5)
	.align		4
.L_5:
        /*0010*/ 	.word	index@($__internal_2_$__cuda_sm10x_tcgen05_guardrail_trap_unallocated_columns_being_dealloced)
        /*0014*/ 	.word	0x00000000


	//----- nvinfo : EIATTR_FRAME_SIZE
	.align		4
.L_6:
        /*0018*/ 	.byte	0x04, 0x11
        /*001a*/ 	.short	(.L_8 - .L_7)
	.align		4
.L_7:
        /*001c*/ 	.word	index@($__internal_1_$__cuda_sm10x_tcgen05_guardrail_trap_phase_invalid_during_alloc)
        /*0020*/ 	.word	0x00000000


	//----- nvinfo : EIATTR_FRAME_SIZE
	.align		4
.L_8:
        /*0024*/ 	.byte	0x04, 0x11
        /*0026*/ 	.short	(.L_10 - .L_9)
	.align		4
.L_9:
        /*0028*/ 	.word	index@($__internal_0_$__cuda_sm10x_tcgen05_guardrail_trap_col_being_dealloced_not_returned_by_alloc)
        /*002c*/ 	.word	0x00000000


	//----- nvinfo : EIATTR_FRAME_SIZE
	.align		4
.L_10:
        /*0030*/ 	.byte	0x04, 0x11
        /*0032*/ 	.short	(.L_12 - .L_11)
	.align		4
.L_11:
        /*0034*/ 	.word	index@(gluon_tcgen05)
        /*0038*/ 	.word	0x00000000


	//----- nvinfo : EIATTR_MIN_STACK_SIZE
	.align		4
.L_12:
        /*003c*/ 	.byte	0x04, 0x12
        /*003e*/ 	.short	(.L_14 - .L_13)
	.align		4
.L_13:
        /*0040*/ 	.word	index@(gluon_tcgen05)
        /*0044*/ 	.word	0x00000000
.L_14:


//--------------------- .nv.info.gluon_tcgen05    --------------------------
	.section	.nv.info.gluon_tcgen05,"",@"SHT_CUDA_INFO"
	.sectionflags	@""
	.align	4


	//----- nvinfo : EIATTR_CUDA_API_VERSION
	.align		4
        /*0000*/ 	.byte	0x04, 0x37
        /*0002*/ 	.short	(.L_16 - .L_15)
.L_15:
        /*0004*/ 	.word	0x00000081


	//----- nvinfo : EIATTR_KPARAM_INFO
	.align		4
.L_16:
        /*0008*/ 	.byte	0x04, 0x17
        /*000a*/ 	.short	(.L_18 - .L_17)
.L_17:
        /*000c*/ 	.word	0x00000000
        /*0010*/ 	.short	0x000a
        /*0012*/ 	.short	0x0048
        /*0014*/ 	.byte	0x00, 0xf4, 0x21, 0x00


	//----- nvinfo : EIATTR_KPARAM_INFO
	.align		4
.L_18:
        /*0018*/ 	.byte	0x04, 0x17
        /*001a*/ 	.short	(.L_20 - .L_19)
.L_19:
        /*001c*/ 	.word	0x00000000
        /*0020*/ 	.short	0x0009
        /*0022*/ 	.short	0x0040
        /*0024*/ 	.byte	0x00, 0xf4, 0x21, 0x00


	//----- nvinfo : EIATTR_KPARAM_INFO
	.align		4
.L_20:
        /*0028*/ 	.byte	0x04, 0x17
        /*002a*/ 	.short	(.L_22 - .L_21)
.L_21:
        /*002c*/ 	.word	0x00000000
        /*0030*/ 	.short	0x0008
        /*0032*/ 	.short	0x0038
        /*0034*/ 	.byte	0x00, 0xf0, 0x21, 0x00


	//----- nvinfo : EIATTR_KPARAM_INFO
	.align		4
.L_22:
        /*0038*/ 	.byte	0x04, 0x17
        /*003a*/ 	.short	(.L_24 - .L_23)
.L_23:
        /*003c*/ 	.word	0x00000000
        /*0040*/ 	.short	0x0007
        /*0042*/ 	.short	0x0030
        /*0044*/ 	.byte	0x00, 0xf0, 0x21, 0x00


	//----- nvinfo : EIATTR_KPARAM_INFO
	.align		4
.L_24:
        /*0048*/ 	.byte	0x04, 0x17
        /*004a*/ 	.short	(.L_26 - .L_25)
.L_25:
        /*004c*/ 	.word	0x00000000
        /*0050*/ 	.short	0x0006
        /*0052*/ 	.short	0x0028
        /*0054*/ 	.byte	0x00, 0xf0, 0x21, 0x00


	//----- nvinfo : EIATTR_KPARAM_INFO
	.align		4
.L_26:
        /*0058*/ 	.byte	0x04, 0x17
        /*005a*/ 	.short	(.L_28 - .L_27)
.L_27:
        /*005c*/ 	.word	0x00000000
        /*0060*/ 	.short	0x0005
        /*0062*/ 	.short	0x0020
        /*0064*/ 	.byte	0x00, 0xf0, 0x11, 0x00


	//----- nvinfo : EIATTR_KPARAM_INFO
	.align		4
.L_28:
        /*0068*/ 	.byte	0x04, 0x17
        /*006a*/ 	.short	(.L_30 - .L_29)
.L_29:
        /*006c*/ 	.word	0x00000000
        /*0070*/ 	.short	0x0004
        /*0072*/ 	.short	0x001c
        /*0074*/ 	.byte	0x00, 0xf0, 0x11, 0x00


	//----- nvinfo : EIATTR_KPARAM_INFO
	.align		4
.L_30:
        /*0078*/ 	.byte	0x04, 0x17
        /*007a*/ 	.short	(.L_32 - .L_31)
.L_31:
        /*007c*/ 	.word	0x00000000
        /*0080*/ 	.short	0x0003
        /*0082*/ 	.short	0x0018
        /*0084*/ 	.byte	0x00, 0xf0, 0x11, 0x00


	//----- nvinfo : EIATTR_KPARAM_INFO
	.align		4
.L_32:
        /*0088*/ 	.byte	0x04, 0x17
        /*008a*/ 	.short	(.L_34 - .L_33)
.L_33:
        /*008c*/ 	.word	0x00000000
        /*0090*/ 	.short	0x0002
        /*0092*/ 	.short	0x0010
        /*0094*/ 	.byte	0x00, 0xf4, 0x21, 0x00


	//----- nvinfo : EIATTR_KPARAM_INFO
	.align		4
.L_34:
        /*0098*/ 	.byte	0x04, 0x17
        /*009a*/ 	.short	(.L_36 - .L_35)
.L_35:
        /*009c*/ 	.word	0x00000000
        /*00a0*/ 	.short	0x0001
        /*00a2*/ 	.short	0x0008
        /*00a4*/ 	.byte	0x00, 0xf4, 0x21, 0x00


	//----- nvinfo : EIATTR_KPARAM_INFO
	.align		4
.L_36:
        /*00a8*/ 	.byte	0x04, 0x17
        /*00aa*/ 	.short	(.L_38 - .L_37)
.L_37:
        /*00ac*/ 	.word	0x00000000
        /*00b0*/ 	.short	0x0000
        /*00b2*/ 	.short	0x0000
        /*00b4*/ 	.byte	0x00, 0xf4, 0x21, 0x00


	//----- nvinfo : EIATTR_AT_ENTRY_FRAGMENTS
	.align		4
.L_38:
        /*00b8*/ 	.byte	0x04, 0x4f
        /*00ba*/ 	.short	(.L_40 - .L_39)


	//   ....[0]....
.L_39:
        /*00bc*/ 	.word	0x00000004


	//----- nvinfo : EIATTR_RESERVED_SMEM_USED
	.align		4
.L_40:
        /*00c0*/ 	.byte	0x01, 0x41
	.zero		2


	//----- nvinfo : EIATTR_SPARSE_MMA_MASK
	.align		4
        /*00c4*/ 	.byte	0x03, 0x50
        /*00c6*/ 	.short	0x0000


	//----- nvinfo : EIATTR_TCGEN05_1CTA_USED
	.align		4
        /*00c8*/ 	.byte	0x01, 0x51
	.zero		2


	//----- nvinfo : EIATTR_MAXREG_COUNT
	.align		4
        /*00cc*/ 	.byte	0x03, 0x1b
        /*00ce*/ 	.short	0x00ff


	//----- nvinfo : EIATTR_NUM_BARRIERS
	.align		4
        /*00d0*/ 	.byte	0x02, 0x4c
        /*00d2*/ 	.byte	0x01
	.zero		1


	//----- nvinfo : EIATTR_INT_WARP_WIDE_INSTR_OFFSETS
	.align		4
        /*00d4*/ 	.byte	0x04, 0x31
        /*00d6*/ 	.short	(.L_42 - .L_41)


	//   ....[0]....
.L_41:
        /*00d8*/ 	.word	0x00001740


	//   ....[1]....
        /*00dc*/ 	.word	0x00001760


	//   ....[2]....
        /*00e0*/ 	.word	0x000017f0


	//   ....[3]....
        /*00e4*/ 	.word	0x000019d0


	//   ....[4]....
        /*00e8*/ 	.word	0x000019e0


	//   ....[5]....
        /*00ec*/ 	.word	0x00001a40


	//   ....[6]....
        /*00f0*/ 	.word	0x00001a50


	//   ....[7]....
        /*00f4*/ 	.word	0x00001cb0


	//   ....[8]....
        /*00f8*/ 	.word	0x00001cc0


	//   ....[9]....
        /*00fc*/ 	.word	0x00001e50


	//   ....[10]....
        /*0100*/ 	.word	0x00001e80


	//   ....[11]....
        /*0104*/ 	.word	0x00001ea0


	//   ....[12]....
        /*0108*/ 	.word	0x00001ee0


	//   ....[13]....
        /*010c*/ 	.word	0x00002110


	//   ....[14]....
        /*0110*/ 	.word	0x00002120


	//   ....[15]....
        /*0114*/ 	.word	0x00002430


	//   ....[16]....
        /*0118*/ 	.word	0x00002440


	//   ....[17]....
        /*011c*/ 	.word	0x00002930


	//   ....[18]....
        /*0120*/ 	.word	0x00002980


	//----- nvinfo : EIATTR_COOP_GROUP_MASK_REGIDS
	.align		4
.L_42:
        /*0124*/ 	.byte	0x04, 0x29
        /*0126*/ 	.short	(.L_44 - .L_43)


	//   ....[0]....
.L_43:
        /*0128*/ 	.word	0xffffffff


	//   ....[1]....
        /*012c*/ 	.word	0xffffffff


	//   ....[2]....
        /*0130*/ 	.word	0xffffffff


	//   ....[3]....
        /*0134*/ 	.word	0xffffffff


	//   ....[4]....
        /*0138*/ 	.word	0xffffffff


	//   ....[5]....
        /*013c*/ 	.word	0xffffffff


	//   ....[6]....
        /*0140*/ 	.word	0xffffffff


	//   ....[7]....
        /*0144*/ 	.word	0xffffffff


	//   ....[8]....
        /*0148*/ 	.word	0xffffffff


	//   ....[9]....
        /*014c*/ 	.word	0xffffffff


	//----- nvinfo : EIATTR_COOP_GROUP_INSTR_OFFSETS
	.align		4
.L_44:
        /*0150*/ 	.byte	0x04, 0x28
        /*0152*/ 	.short	(.L_46 - .L_45)


	//   ....[0]....
.L_45:
        /*0154*/ 	.word	0x00000050


	//   ....[1]....
        /*0158*/ 	.word	0x00000310


	//   ....[2]....
        /*015c*/ 	.word	0x00000500


	//   ....[3]....
        /*0160*/ 	.word	0x000009c0


	//   ....[4]....
        /*0164*/ 	.word	0x00000b00


	//   ....[5]....
        /*0168*/ 	.word	0x00000fb0


	//   ....[6]....
        /*016c*/ 	.word	0x000010f0


	//   ....[7]....
        /*0170*/ 	.word	0x000015e0


	//   ....[8]....
        /*0174*/ 	.word	0x000027c0


	//   ....[9]....
        /*0178*/ 	.word	0x00002a30


	//----- nvinfo : EIATTR_VRC_CTA_INIT_COUNT
	.align		4
.L_46:
        /*017c*/ 	.byte	0x02, 0x4a
        /*017e*/ 	.byte	0x80
	.zero		1


	//----- nvinfo : EIATTR_MBARRIER_INSTR_OFFSETS
	.align		4
        /*0180*/ 	.byte	0x04, 0x39
        /*0182*/ 	.short	(.L_48 - .L_47)


	//   ....[0]....
.L_47:
        /*0184*/ 	.word	0x00001810
        /*0188*/ 	.word	0x000000ff
        /*018c*/ 	.word	0x00006000
        /*0190*/ 	.short	0x0100
        /*0192*/ 	.byte	0x0c
	.zero		1


	//   ....[1]....
        /*0194*/ 	.word	0x00001820
        /*0198*/ 	.word	0x000000ff
        /*019c*/ 	.word	0x00006010
        /*01a0*/ 	.short	0x0100
        /*01a2*/ 	.byte	0x0c
	.zero		1


	//   ....[2]....
        /*01a4*/ 	.word	0x000018d0
        /*01a8*/ 	.word	0x000000ff
        /*01ac*/ 	.word	0x00006008
        /*01b0*/ 	.short	0x0100
        /*01b2*/ 	.byte	0x0c
	.zero		1


	//   ....[3]....
        /*01b4*/ 	.word	0x000018e0
        /*01b8*/ 	.word	0x000000ff
        /*01bc*/ 	.word	0x00006018
        /*01c0*/ 	.short	0x0100
        /*01c2*/ 	.byte	0x0c
	.zero		1


	//   ....[4]....
        /*01c4*/ 	.word	0x00001ae0
        /*01c8*/ 	.word	0x000000ff
        /*01cc*/ 	.word	0x00006000
        /*01d0*/ 	.short	0x010a
        /*01d2*/ 	.byte	0x0c
	.zero		1


	//   ....[5]....
        /*01d4*/ 	.word	0x00001d10
        /*01d8*/ 	.word	0x000000ff
        /*01dc*/ 	.word	0x00006010
        /*01e0*/ 	.short	0x010a
        /*01e2*/ 	.byte	0x0c
	.zero		1


	//   ....[6]....
        /*01e4*/ 	.word	0x00001f60
        /*01e8*/ 	.word	0x000000ff
        /*01ec*/ 	.word	0x00006000
        /*01f0*/ 	.short	0x010a
        /*01f2*/ 	.byte	0x12
	.zero		1


	//   ....[7]....
        /*01f4*/ 	.word	0x00002160
        /*01f8*/ 	.word	0x000000ff
        /*01fc*/ 	.word	0x00006010
        /*0200*/ 	.short	0x010a
        /*0202*/ 	.byte	0x12
	.zero		1


	//   ....[8]....
        /*0204*/ 	.word	0x00002230
        /*0208*/ 	.word	0x000000ff
        /*020c*/ 	.word	0x00006000
        /*0210*/ 	.short	0x0108
        /*0212*/ 	.byte	0x0c
	.zero		1


	//   ....[9]....
        /*0214*/ 	.word	0x00002240
        /*0218*/ 	.word	0x000000ff
        /*021c*/ 	.word	0x00006010
        /*0220*/ 	.short	0x0108
        /*0222*/ 	.byte	0x0c
	.zero		1


	//   ....[10]....
        /*0224*/ 	.word	0x00002290
        /*0228*/ 	.word	0x000000ff
        /*022c*/ 	.word	0x00006008
        /*0230*/ 	.short	0x0108
        /*0232*/ 	.byte	0x0c
	.zero		1


	//   ....[11]....
        /*0234*/ 	.word	0x000022a0
        /*0238*/ 	.word	0x000000ff
        /*023c*/ 	.word	0x00006018
        /*0240*/ 	.short	0x0108
        /*0242*/ 	.byte	0x0c
	.zero		1


	//   ....[12]....
        /*0244*/ 	.word	0x00002a50
        /*0248*/ 	.word	0x000000ff
        /*024c*/ 	.word	0x00006000
        /*0250*/ 	.short	0x010a
        /*0252*/ 	.byte	0x0c
	.zero		1


	//   ....[13]....
        /*0254*/ 	.word	0x00002a80
        /*0258*/ 	.word	0x000000ff
        /*025c*/ 	.word	0x00006010
        /*0260*/ 	.short	0x010a
        /*0262*/ 	.byte	0x0c
	.zero		1


	//   ....[14]....
        /*0264*/ 	.word	0x00002ab0
        /*0268*/ 	.word	0x000000ff
        /*026c*/ 	.word	0x00006000
        /*0270*/ 	.short	0x010a
        /*0272*/ 	.byte	0x12
	.zero		1


	//   ....[15]....
        /*0274*/ 	.word	0x00002ae0
        /*0278*/ 	.word	0x000000ff
        /*027c*/ 	.word	0x00006010
        /*0280*/ 	.short	0x010a
        /*0282*/ 	.byte	0x12
	.zero		1


	//----- nvinfo : EIATTR_NUM_MBARRIERS
	.align		4
.L_48:
        /*0284*/ 	.byte	0x03, 0x38
        /*0286*/ 	.short	0x0004


	//----- nvinfo : EIATTR_EXIT_INSTR_OFFSETS
	.align		4
        /*0288*/ 	.byte	0x04, 0x1c
        /*028a*/ 	.short	(.L_50 - .L_49)


	//   ....[0]....
.L_49:
        /*028c*/ 	.word	0x00002a40


	//----- nvinfo : EIATTR_REQNTID
	.align		4
.L_50:
        /*0290*/ 	.byte	0x04, 0x10
        /*0292*/ 	.short	(.L_52 - .L_51)
.L_51:
        /*0294*/ 	.word	0x00000080
        /*0298*/ 	.word	0x00000001
        /*029c*/ 	.word	0x00000001


	//----- nvinfo : EIATTR_CRS_STACK_SIZE
	.align		4
.L_52:
        /*02a0*/ 	.byte	0x04, 0x1e
        /*02a2*/ 	.short	(.L_54 - .L_53)
.L_53:
        /*02a4*/ 	.word	0x00000000


	//----- nvinfo : EIATTR_CBANK_PARAM_SIZE
	.align		4
.L_54:
        /*02a8*/ 	.byte	0x03, 0x19
        /*02aa*/ 	.short	0x0050


	//----- nvinfo : EIATTR_PARAM_CBANK
	.align		4
        /*02ac*/ 	.byte	0x04, 0x0a
        /*02ae*/ 	.short	(.L_56 - .L_55)
	.align		4
.L_55:
        /*02b0*/ 	.word	index@(.nv.constant0.gluon_tcgen05)
        /*02b4*/ 	.short	0x0380
        /*02b6*/ 	.short	0x0050


	//----- nvinfo : EIATTR_SW_WAR
	.align		4
.L_56:
        /*02b8*/ 	.byte	0x04, 0x36
        /*02ba*/ 	.short	(.L_58 - .L_57)
.L_57:
        /*02bc*/ 	.word	0x00000008
.L_58:


//--------------------- .nv.compat                --------------------------
	.section	.nv.compat,"",@"SHT_CUDA_COMPAT_INFO"
	.align	4
        /*0000*/ 	.byte	0x02, 0x02, 0x02, 0x00, 0x02, 0x05, 0x05, 0x00, 0x02, 0x03, 0x03, 0x00, 0x02, 0x06, 0x01, 0x00


//--------------------- .nv.callgraph             --------------------------
	.section	.nv.callgraph,"",@"SHT_CUDA_CALLGRAPH"
	.align	4
	.sectionentsize	8
	.align		4
        /*0000*/ 	.word	0x00000000
	.align		4
        /*0004*/ 	.word	0xffffffff
	.align		4
        /*0008*/ 	.word	0x00000000
	.align		4
        /*000c*/ 	.word	0xfffffffe
	.align		4
        /*0010*/ 	.word	0x00000000
	.align		4
        /*0014*/ 	.word	0xfffffffd
	.align		4
        /*0018*/ 	.word	0x00000000
	.align		4
        /*001c*/ 	.word	0xfffffffc


//--------------------- .text.gluon_tcgen05       --------------------------
	.section	.text.gluon_tcgen05,"ax",@progbits
	.align	128
        .global         gluon_tcgen05
        .type           gluon_tcgen05,@function
        .size           gluon_tcgen05,(.L_x_77 - gluon_tcgen05)
        .other          gluon_tcgen05,@"STO_CUDA_ENTRY STV_DEFAULT"
gluon_tcgen05:
.text.gluon_tcgen05:
[----:B------:R-:W1:Y:S01]  /*0000*/  LDC R1, c[0x0][0x37c] ;  /* 0x0000df00ff017b82 */ /* 0x000e620000000800 */
[----:B------:R-:W2:Y:S02]  /*0010*/  S2R R0, SR_TID.X ;  /* 0x0000000000007919 */ /* 0x000ea40000002100 */
[----:B--2---:R-:W-:-:S13]  /*0020*/  ISETP.GE.U32.AND P2, PT, R0, 0x20, PT ;  /* 0x000000200000780c */ /* 0x004fda0003f46070 */
[----:B------:R-:W-:Y:S05]  /*0030*/  @P2 BRA `(.L_x_0) ;  /* 0x0000000000b82947 */ /* 0x000fea0003800000 */
[----:B------:R-:W2:Y:S01]  /*0040*/  S2UR UR6, SR_CgaCtaId ;  /* 0x00000000000679c3 */ /* 0x000ea20000008800 */
[----:B------:R-:W-:Y:S01]  /*0050*/  NOP ;  /* 0x0000000000007918 */ /* 0x000fe20000000000 */
[----:B------:R-:W-:Y:S02]  /*0060*/  UMOV UR4, 0x40 ;  /* 0x0000004000047882 */ /* 0x000fe40000000000 */
[----:B--2---:R-:W-:-:S09]  /*0070*/  ULEA UR4, UR6, UR4, 0x18 ;  /* 0x0000000406047291 */ /* 0x004fd2000f8ec0ff */
[----:B------:R-:W2:Y:S01]  /*0080*/  LDS.U8 R2, [UR4] ;  /* 0x00000004ff027984 */ /* 0x000ea20008000000 */
[----:B------:R-:W-:Y:S02]  /*0090*/  UMOV UR4, 0x400 ;  /* 0x0000040000047882 */ /* 0x000fe40000000000 */
[----:B------:R-:W-:Y:S01]  /*00a0*/  ULEA UR4, UR6, UR4, 0x18 ;  /* 0x0000000406047291 */ /* 0x000fe2000f8ec0ff */
[----:B--2---:R-:W-:-:S13]  /*00b0*/  ISETP.NE.AND P0, PT, R2, RZ, PT ;  /* 0x000000ff0200720c */ /* 0x004fda0003f05270 */
[----:B------:R-:W-:Y:S05]  /*00c0*/  @P0 BRA `(.L_x_1) ;  /* 0x00000000007c0947 */ /* 0x000fea0003800000 */
[----:B------:R-:W-:-:S13]  /*00d0*/  ELECT P0, URZ, PT ;  /* 0x0000000000ff782f */ /* 0x000fda0003800000 */
[----:B------:R-:W-:Y:S05]  /*00e0*/  @!P0 BRA `(.L_x_2) ;  /* 0x0000000000848947 */ /* 0x000fea0003800000 */
[----:B------:R-:W-:Y:S01]  /*00f0*/  UMOV UR5, 0x4 ;  /* 0x0000000400057882 */ /* 0x000fe20000000000 */
[----:B------:R-:W-:Y:S02]  /*0100*/  IMAD.MOV.U32 R5, RZ, RZ, 0x1 ;  /* 0x00000001ff057424 */ /* 0x000fe400078e00ff */
[----:B------:R-:W-:Y:S02]  /*0110*/  IMAD.MOV.U32 R3, RZ, RZ, 0xf ;  /* 0x0000000fff037424 */ /* 0x000fe400078e00ff */
[----:B------:R-:W-:Y:S04]  /*0120*/  DEPBAR.LE SB2, 0x36 ;  /* 0x0000ad800000791a */ /* 0x000fe80000000000 */
[----:B------:R-:W2:Y:S02]  /*0130*/  UTCATOMSWS.FIND_AND_SET.ALIGN UP0, UR5, UR5 ;  /* 0x00000005000575e3 */ /* 0x000ea40008000800 */
[----:B--2---:R-:W-:-:S04]  /*0140*/  PLOP3.LUT P0, PT, PT, PT, UP0, 0x80, 0x8 ;  /* 0x000000000008781c */ /* 0x004fc80003f0f008 */
[----:B------:R-:W-:-:S04]  /*0150*/  SEL R2, RZ, 0xffffffff, !P0 ;  /* 0xffffffffff027807 */ /* 0x000fc80004000000 */
[----:B------:R-:W-:Y:S01]  /*0160*/  ISETP.NE.AND P0, PT, R2, RZ, PT ;  /* 0x000000ff0200720c */ /* 0x000fe20003f05270 */
[----:B------:R-:W-:-:S12]  /*0170*/  IMAD.U32 R2, RZ, RZ, UR5 ;  /* 0x00000005ff027e24 */ /* 0x000fd8000f8e00ff */
[----:B------:R-:W-:Y:S05]  /*0180*/  @P0 BRA `(.L_x_3) ;  /* 0x0000000000240947 */ /* 0x000fea0003800000 */
.L_x_4:
[----:B------:R-:W-:Y:S05]  /*0190*/  NANOSLEEP 0x64 ;  /* 0x000000640000795d */ /* 0x000fea0003800000 */
[----:B------:R-:W-:-:S05]  /*01a0*/  UMOV UR5, 0x4 ;  /* 0x0000000400057882 */ /* 0x000fca0000000000 */
[----:B------:R-:W-:Y:S04]  /*01b0*/  DEPBAR.LE SB2, 0x36 ;  /* 0x0000ad800000791a */ /* 0x000fe80000000000 */
[----:B------:R-:W2:Y:S02]  /*01c0*/  UTCATOMSWS.FIND_AND_SET.ALIGN UP0, UR5, UR5 ;  /* 0x00000005000575e3 */ /* 0x000ea40008000800 */
[----:B--2---:R-:W-:-:S04]  /*01d0*/  PLOP3.LUT P0, PT, PT, PT, UP0, 0x80, 0x8 ;  /* 0x000000000008781c */ /* 0x004fc80003f0f008 */
[----:B------:R-:W-:-:S04]  /*01e0*/  SEL R2, RZ, 0xffffffff, !P0 ;  /* 0xffffffffff027807 */ /* 0x000fc80004000000 */
[----:B------:R-:W-:Y:S01]  /*01f0*/  ISETP.NE.AND P0, PT, R2, RZ, PT ;  /* 0x000000ff0200720c */ /* 0x000fe20003f05270 */
[----:B------:R-:W-:-:S12]  /*0200*/  IMAD.U32 R2, RZ, RZ, UR5 ;  /* 0x00000005ff027e24 */ /* 0x000fd8000f8e00ff */
[----:B------:R-:W-:Y:S05]  /*0210*/  @!P0 BRA `(.L_x_4) ;  /* 0xfffffffc00dc8947 */ /* 0x000fea000383ffff */
.L_x_3:
[C---:B------:R-:W-:Y:S01]  /*0220*/  VIADD R4, R2.reuse, 0x10 ;  /* 0x0000001002047836 */ /* 0x040fe20000000000 */
[----:B------:R-:W-:Y:S01]  /*0230*/  UMOV UR5, 0x50 ;  /* 0x0000005000057882 */ /* 0x000fe20000000000 */
[----:B------:R-:W-:Y:S01]  /*0240*/  SHF.L.U32 R3, R3, R2, RZ ;  /* 0x0000000203037219 */ /* 0x000fe200000006ff */
[----:B------:R-:W-:Y:S01]  /*0250*/  ULEA UR5, UR6, UR5, 0x18 ;  /* 0x0000000506057291 */ /* 0x000fe2000f8ec0ff */
[----:B------:R-:W-:Y:S01]  /*0260*/  IMAD.SHL.U32 R2, R2, 0x20, RZ ;  /* 0x0000002002027824 */ /* 0x000fe200078e00ff */
[----:B------:R-:W-:-:S04]  /*0270*/  SHF.L.U32 R4, R5, R4, RZ ;  /* 0x0000000405047219 */ /* 0x000fc800000006ff */
[----:B------:R-:W-:-:S05]  /*0280*/  LOP3.LUT R3, R4, R3, RZ, 0xfc, !PT ;  /* 0x0000000304037212 */ /* 0x000fca00078efcff */
[----:B------:R2:W-:Y:S04]  /*0290*/  ATOMS.OR RZ, [UR5], R3 ;  /* 0x00000003ffff798c */ /* 0x0005e8000b000005 */
[----:B------:R2:W-:Y:S01]  /*02a0*/  STS [UR4], R2 ;  /* 0x00000002ff007988 */ /* 0x0005e20008000804 */
[----:B------:R-:W-:Y:S05]  /*02b0*/  BRA `(.L_x_2) ;  /* 0x0000000000107947 */ /* 0x000fea0003800000 */
.L_x_1:
[----:B------:R-:W-:Y:S01]  /*02c0*/  IMAD.MOV.U32 R3, RZ, RZ, -0x1 ;  /* 0xffffffffff037424 */ /* 0x000fe200078e00ff */
[----:B------:R-:W-:-:S04]  /*02d0*/  MOV R2, 0x300 ;  /* 0x0000030000027802 */ /* 0x000fc80000000f00 */
[----:B------:R2:W-:Y:S03]  /*02e0*/  STS [UR4], R3 ;  /* 0x00000003ff007988 */ /* 0x0005e60008000804 */
[----:B-12---:R-:W-:Y:S05]  /*02f0*/  CALL.REL.NOINC `($__internal_1_$__cuda_sm10x_tcgen05_guardrail_trap_phase_invalid_during_alloc) ;  /* 0x0000002800107944 */ /* 0x006fea0003c00000 */
.L_x_2:
[----:B------:R-:W-:Y:S05]  /*0300*/  WARPSYNC.ALL ;  /* 0x0000000000007948 */ /* 0x000fea0003800000 */
[----:B------:R-:W-:Y:S01]  /*0310*/  NOP ;  /* 0x0000000000007918 */ /* 0x000fe20000000000 */
.L_x_0:
[----:B------:R-:W3:Y:S08]  /*0320*/  S2UR UR4, SR_CgaCtaId ;  /* 0x00000000000479c3 */ /* 0x000ef00000008800 */
[----:B------:R-:W-:Y:S01]  /*0330*/  BAR.SYNC.DEFER_BLOCKING 0x0 ;  /* 0x0000000000007b1d */ /* 0x000fe20000010000 */
[----:B------:R-:W-:-:S05]  /*0340*/  LOP3.LUT R68, R0, 0x7f, RZ, 0xc0, !PT ;  /* 0x0000007f00447812 */ /* 0x000fca00078ec0ff */
[----:B------:R-:W-:Y:S02]  /*0350*/  UMOV UR12, 0x400 ;  /* 0x00000400000c7882 */ /* 0x000fe40000000000 */
[----:B--2---:R-:W2:Y:S08]  /*0360*/  LDC R3, c[0x0][0x398] ;  /* 0x0000e600ff037b82 */ /* 0x004eb00000000800 */
[----:B------:R-:W4:Y:S01]  /*0370*/  LDC R12, c[0x0][0x3a0] ;  /* 0x0000e800ff0c7b82 */ /* 0x000f220000000800 */
[----:B---3--:R-:W-:-:S07]  /*0380*/  ULEA UR12, UR4, UR12, 0x18 ;  /* 0x0000000c040c7291 */ /* 0x008fce000f8ec0ff */
[----:B------:R-:W3:Y:S02]  /*0390*/  S2UR UR16, SR_CTAID.Y ;  /* 0x00000000001079c3 */ /* 0x000ee40000002600 */
[----:B------:R-:W5:Y:S06]  /*03a0*/  LDS R4, [UR12] ;  /* 0x0000000cff047984 */ /* 0x000f6c0008000800 */
[----:B------:R-:W-:Y:S06]  /*03b0*/  BAR.SYNC.DEFER_BLOCKING 0x0 ;  /* 0x0000000000007b1d */ /* 0x000fec0000010000 */
[----:B------:R-:W-:Y:S05]  /*03c0*/  @P2 BRA `(.L_x_5) ;  /* 0x0000000000182947 */ /* 0x000fea0003800000 */
[----:B------:R-:W-:Y:S01]  /*03d0*/  ELECT P0, URZ, PT ;  /* 0x0000000000ff782f */ /* 0x000fe20003800000 */
[----:B------:R-:W-:Y:S01]  /*03e0*/  IMAD.MOV.U32 R2, RZ, RZ, 0x1 ;  /* 0x00000001ff027424 */ /* 0x000fe200078e00ff */
[----:B------:R-:W-:Y:S01]  /*03f0*/  UMOV UR5, 0x40 ;  /* 0x0000004000057882 */ /* 0x000fe20000000000 */
[----:B------:R-:W-:Y:S01]  /*0400*/  UVIRTCOUNT.DEALLOC.SMPOOL 0x80 ;  /* 0x000000800000784c */ /* 0x000fe20000000000 */
[----:B------:R-:W-:-:S09]  /*0410*/  ULEA UR5, UR4, UR5, 0x18 ;  /* 0x0000000504057291 */ /* 0x000fd2000f8ec0ff */
[----:B------:R5:W-:Y:S03]  /*0420*/  @P0 STS.U8 [UR5], R2 ;  /* 0x00000002ff000988 */ /* 0x000be60008000005 */
.L_x_5:
[----:B------:R-:W5:Y:S01]  /*0430*/  S2UR UR4, SR_CTAID.Z ;  /* 0x00000000000479c3 */ /* 0x000f620000002700 */
[----:B------:R-:W4:Y:S01]  /*0440*/  LDCU UR5, c[0x0][0x370] ;  /* 0x00006e00ff0577ac */ /* 0x000f220008000800 */
[C---:B------:R-:W-:Y:S01]  /*0450*/  ISETP.GE.U32.AND P0, PT, R68.reuse, 0x20, PT ;  /* 0x000000204400780c */ /* 0x040fe20003f06070 */
[----:B--2--5:R-:W-:Y:S01]  /*0460*/  VIADD R2, R3, 0xffffffff ;  /* 0xffffffff03027836 */ /* 0x024fe20000000000 */
[C---:B------:R-:W-:Y:S01]  /*0470*/  ISETP.NE.U32.AND P3, PT, R68.reuse, RZ, PT ;  /* 0x000000ff4400720c */ /* 0x040fe20003f65070 */
[----:B------:R-:W2:Y:S01]  /*0480*/  LDCU UR6, c[0x0][0x374] ;  /* 0x00006e80ff0677ac */ /* 0x000ea20008000800 */
[----:B------:R-:W-:Y:S01]  /*0490*/  LEA R13, R68, UR12, 0x2 ;  /* 0x0000000c440d7c11 */ /* 0x000fe2000f8e10ff */
[----:B----4-:R-:W-:Y:S01]  /*04a0*/  VIADD R10, R12, 0xffffffff ;  /* 0xffffffff0c0a7836 */ /* 0x010fe20000000000 */
[----:B------:R-:W4:Y:S01]  /*04b0*/  S2UR UR7, SR_CTAID.X ;  /* 0x00000000000779c3 */ /* 0x000f220000002500 */
[----:B------:R-:W5:Y:S01]  /*04c0*/  LDCU.64 UR14, c[0x0][0x3c0] ;  /* 0x00007800ff0e77ac */ /* 0x000f620008000a00 */
[----:B------:R-:W-:Y:S01]  /*04d0*/  R2UR UR24, R4 ;  /* 0x00000000041872ca */ /* 0x000fe200000e0000 */
[----:B------:R-:W-:Y:S04]  /*04e0*/  BSSY.RECONVERGENT B0, `(.L_x_6) ;  /* 0x0000011000007945 */ /* 0x000fe80003800200 */
[----:B------:R3:W-:Y:S01]  /*04f0*/  @!P0 STS [R13], RZ ;  /* 0x000000ff0d008388 */ /* 0x0007e20000000800 */
[----:B------:R-:W-:-:S03]  /*0500*/  NOP ;  /* 0x0000000000007918 */ /* 0x000fc60000000000 */
[----:B------:R3:W-:Y:S02]  /*0510*/  @!P3 STS [UR12+0x24], R2 ;  /* 0x00002402ff00b988 */ /* 0x0007e4000800080c */
[----:B--23--:R-:W-:Y:S02]  /*0520*/  UIMAD UR4, UR4, UR6, UR16 ;  /* 0x00000006040472a4 */ /* 0x00cfe4000f8e0210 */
[----:B------:R2:W-:Y:S02]  /*0530*/  @!P3 STS [UR12+0x20], R10 ;  /* 0x0000200aff00b988 */ /* 0x0005e4000800080c */
[----:B----4-:R-:W-:-:S04]  /*0540*/  UIMAD UR4, UR4, UR5, UR7 ;  /* 0x00000005040472a4 */ /* 0x010fc8000f8e0207 */
[----:B------:R-:W-:-:S04]  /*0550*/  UIMAD UR4, UR4, 0x180, URZ ;  /* 0x00000180040478a4 */ /* 0x000fc8000f8e02ff */
[----:B-----5:R-:W-:-:S04]  /*0560*/  UIADD3 UR20, UP0, UPT, UR4, UR14, URZ ;  /* 0x0000000e04147290 */ /* 0x020fc8000ff1e0ff */
[----:B------:R-:W-:Y:S01]  /*0570*/  ULEA.HI.X.SX32 UR21, UR4, UR15, 0x1, UP0 ;  /* 0x0000000f04157291 */ /* 0x000fe200080f0eff */
[----:B--2---:R-:W-:Y:S11]  /*0580*/  @P3 BRA `(.L_x_7) ;  /* 0x0000000000183947 */ /* 0x004ff60003800000 */
[----:B------:R-:W2:Y:S01]  /*0590*/  LDS R3, [UR12+0x8] ;  /* 0x0000080cff037984 */ /* 0x000ea20008000800 */
[----:B------:R-:W3:Y:S01]  /*05a0*/  LDC.64 R6, c[0x0][0x380] ;  /* 0x0000e000ff067b82 */ /* 0x000ee20000000a00 */
[----:B------:R-:W-:Y:S02]  /*05b0*/  IMAD.MOV.U32 R4, RZ, RZ, 0x70 ;  /* 0x00000070ff047424 */ /* 0x000fe400078e00ff */
[----:B---3--:R3:W-:Y:S03]  /*05c0*/  STS.64 [UR12], R6 ;  /* 0x00000006ff007988 */ /* 0x0087e60008000a0c */
[----:B--2---:R-:W-:-:S05]  /*05d0*/  LOP3.LUT R3, R3, 0x10, R4, 0xd8, !PT ;  /* 0x0000001003037812 */ /* 0x004fca00078ed804 */
[----:B------:R3:W-:Y:S02]  /*05e0*/  STS [UR12+0x8], R3 ;  /* 0x00000803ff007988 */ /* 0x0007e4000800080c */
.L_x_7:
[----:B------:R-:W-:Y:S05]  /*05f0*/  BSYNC.RECONVERGENT B0 ;  /* 0x0000000000007941 */ /* 0x000fea0003800200 */
.L_x_6:
[----:B------:R-:W-:Y:S04]  /*0600*/  BSSY.RECONVERGENT B0, `(.L_x_8) ;  /* 0x000000a000007945 */ /* 0x000fe80003800200 */
[----:B------:R-:W-:Y:S05]  /*0610*/  @P3 BRA `(.L_x_9) ;  /* 0x0000000000203947 */ /* 0x000fea0003800000 */
[----:B---3--:R-:W2:Y:S01]  /*0620*/  LDS R3, [UR12+0x34] ;  /* 0x0000340cff037984 */ /* 0x008ea20008000800 */
[----:B------:R-:W-:Y:S02]  /*0630*/  IMAD.MOV.U32 R4, RZ, RZ, 0x1f000000 ;  /* 0x1f000000ff047424 */ /* 0x000fe400078e00ff */
[----:B------:R-:W-:Y:S01]  /*0640*/  @!P3 IMAD.MOV.U32 R5, RZ, RZ, 0x3f ;  /* 0x0000003fff05b424 */ /* 0x000fe200078e00ff */
[----:B------:R-:W3:Y:S02]  /*0650*/  @!P3 LDS R6, [UR12+0x38] ;  /* 0x0000380cff06b984 */ /* 0x000ee40008000800 */
[----:B--2---:R-:W-:Y:S02]  /*0660*/  LOP3.LUT R3, R3, 0xff000000, R4, 0xb8, !PT ;  /* 0xff00000003037812 */ /* 0x004fe400078eb804 */
[----:B---3--:R-:W-:-:S03]  /*0670*/  @!P3 LOP3.LUT R4, R6, 0xff, R5, 0xb8, !PT ;  /* 0x000000ff0604b812 */ /* 0x008fc600078eb805 */
[----:B------:R2:W-:Y:S04]  /*0680*/  STS [UR12+0x34], R3 ;  /* 0x00003403ff007988 */ /* 0x0005e8000800080c */
[----:B------:R2:W-:Y:S02]  /*0690*/  @!P3 STS [UR12+0x38], R4 ;  /* 0x00003804ff00b988 */ /* 0x0005e4000800080c */
.L_x_9:
[----:B------:R-:W-:Y:S05]  /*06a0*/  BSYNC.RECONVERGENT B0 ;  /* 0x0000000000007941 */ /* 0x000fea0003800200 */
.L_x_8:
[----:B------:R-:W-:Y:S04]  /*06b0*/  BSSY.RECONVERGENT B0, `(.L_x_10) ;  /* 0x000000e000007945 */ /* 0x000fe80003800200 */
[----:B------:R-:W-:Y:S05]  /*06c0*/  @P3 BRA `(.L_x_11) ;  /* 0x0000000000303947 */ /* 0x000fea0003800000 */
[----:B--2---:R-:W2:Y:S01]  /*06d0*/  LDS R4, [UR12+0x34] ;  /* 0x0000340cff047984 */ /* 0x004ea20008000800 */
[----:B------:R-:W4:Y:S03]  /*06e0*/  LDC.64 R8, c[0x0][0x3a8] ;  /* 0x0000ea00ff087b82 */ /* 0x000f260000000a00 */
[----:B---3--:R-:W3:Y:S01]  /*06f0*/  LDS R3, [UR12+0x1c] ;  /* 0x00001c0cff037984 */ /* 0x008ee20008000800 */
[C---:B----4-:R-:W-:Y:S01]  /*0700*/  SHF.L.U64.HI R6, R8.reuse, 0x1, R9 ;  /* 0x0000000108067819 */ /* 0x050fe20000010209 */
[----:B------:R-:W-:-:S03]  /*0710*/  IMAD.SHL.U32 R5, R8, 0x2, RZ ;  /* 0x0000000208057824 */ /* 0x000fc600078e00ff */
[--C-:B------:R-:W-:Y:S02]  /*0720*/  SHF.R.U32.HI R8, RZ, 0x4, R6.reuse ;  /* 0x00000004ff087819 */ /* 0x100fe40000011606 */
[----:B------:R-:W-:-:S05]  /*0730*/  SHF.R.U64 R5, R5, 0x4, R6 ;  /* 0x0000000405057819 */ /* 0x000fca0000001206 */
[----:B------:R4:W-:Y:S01]  /*0740*/  STS [UR12+0xc], R5 ;  /* 0x00000c05ff007988 */ /* 0x0009e2000800080c */
[----:B--2---:R-:W-:Y:S02]  /*0750*/  LOP3.LUT R4, R4, 0x7, RZ, 0xb8, !PT ;  /* 0x0000000704047812 */ /* 0x004fe400078eb8ff */
[----:B---3--:R-:W-:-:S03]  /*0760*/  LOP3.LUT R3, R3, 0xf, R8, 0xb8, !PT ;  /* 0x0000000f03037812 */ /* 0x008fc600078eb808 */
[----:B------:R4:W-:Y:S04]  /*0770*/  STS [UR12+0x34], R4 ;  /* 0x00003404ff007988 */ /* 0x0009e8000800080c */
[----:B------:R4:W-:Y:S02]  /*0780*/  STS [UR12+0x1c], R3 ;  /* 0x00001c03ff007988 */ /* 0x0009e4000800080c */
.L_x_11:
[----:B------:R-:W-:Y:S05]  /*0790*/  BSYNC.RECONVERGENT B0 ;  /* 0x0000000000007941 */ /* 0x000fea0003800200 */
.L_x_10:
[----:B------:R-:W-:Y:S04]  /*07a0*/  BSSY.RECONVERGENT B1, `(.L_x_12) ;  /* 0x000001a000017945 */ /* 0x000fe80003800200 */
[----:B------:R-:W-:Y:S04]  /*07b0*/  BSSY.RELIABLE B0, `(.L_x_13) ;  /* 0x0000015000007945 */ /* 0x000fe80003800100 */
[----:B------:R-:W-:Y:S05]  /*07c0*/  @P3 BRA `(.L_x_14) ;  /* 0x0000000000203947 */ /* 0x000fea0003800000 */
[----:B--234-:R-:W2:Y:S02]  /*07d0*/  LDS R3, [UR12+0x34] ;  /* 0x0000340cff037984 */ /* 0x01cea40008000800 */
[----:B--2---:R-:W-:-:S05]  /*07e0*/  LOP3.LUT R3, R3, 0x38, RZ, 0xb8, !PT ;  /* 0x0000003803037812 */ /* 0x004fca00078eb8ff */
[----:B------:R2:W-:Y:S01]  /*07f0*/  STS [UR12+0x34], R3 ;  /* 0x00003403ff007988 */ /* 0x0005e2000800080c */
[----:B------:R-:W-:Y:S05]  /*0800*/  @P3 BRA `(.L_x_15) ;  /* 0x0000000000203947 */ /* 0x000fea0003800000 */
[----:B--2---:R-:W2:Y:S01]  /*0810*/  LDS R3, [UR12+0x8] ;  /* 0x0000080cff037984 */ /* 0x004ea20008000800 */
[----:B------:R-:W-:-:S05]  /*0820*/  IMAD.MOV.U32 R4, RZ, RZ, 0x780 ;  /* 0x00000780ff047424 */ /* 0x000fca00078e00ff */
[----:B--2---:R-:W-:-:S05]  /*0830*/  LOP3.LUT R3, R3, 0x500, R4, 0xd8, !PT ;  /* 0x0000050003037812 */ /* 0x004fca00078ed804 */
[----:B------:R5:W-:Y:S02]  /*0840*/  STS [UR12+0x8], R3 ;  /* 0x00000803ff007988 */ /* 0x000be4000800080c */
.L_x_14:
[----:B------:R-:W-:Y:S05]  /*0850*/  @P3 BRA `(.L_x_16) ;  /* 0x0000000000283947 */ /* 0x000fea0003800000 */
[----:B--2345:R-:W2:Y:S02]  /*0860*/  LDS R3, [UR12+0x8] ;  /* 0x0000080cff037984 */ /* 0x03cea40008000800 */
[----:B--2---:R-:W-:-:S05]  /*0870*/  LOP3.LUT R3, R3, 0x1800, RZ, 0xb8, !PT ;  /* 0x0000180003037812 */ /* 0x004fca00078eb8ff */
[----:B------:R3:W-:Y:S02]  /*0880*/  STS [UR12+0x8], R3 ;  /* 0x00000803ff007988 */ /* 0x0007e4000800080c */
.L_x_15:
[----:B------:R-:W-:Y:S05]  /*0890*/  @P3 BREAK.RELIABLE B0 ;  /* 0x0000000000003942 */ /* 0x000fea0003800100 */
[----:B------:R-:W-:Y:S05]  /*08a0*/  @P3 BRA `(.L_x_17) ;  /* 0x0000000000243947 */ /* 0x000fea0003800000 */
[----:B------:R-:W4:Y:S01]  /*08b0*/  LDS R4, [UR12+0x8] ;  /* 0x0000080cff047984 */ /* 0x000f220008000800 */
[----:B--23--:R-:W-:-:S05]  /*08c0*/  IMAD.MOV.U32 R3, RZ, RZ, 0x6000 ;  /* 0x00006000ff037424 */ /* 0x00cfca00078e00ff */
[----:B----4-:R-:W-:-:S04]  /*08d0*/  LOP3.LUT R3, R4, 0x4000, R3, 0xd8, !PT ;  /* 0x0000400004037812 */ /* 0x010fc800078ed803 */
[----:B------:R-:W-:-:S05]  /*08e0*/  LOP3.LUT R3, R3, 0x400000, RZ, 0xb8, !PT ;  /* 0x0040000003037812 */ /* 0x000fca00078eb8ff */
[----:B------:R2:W-:Y:S02]  /*08f0*/  STS [UR12+0x8], R3 ;  /* 0x00000803ff007988 */ /* 0x0005e4000800080c */
.L_x_16:
[----:B------:R-:W-:Y:S05]  /*0900*/  BSYNC.RELIABLE B0 ;  /* 0x0000000000007941 */ /* 0x000fea0003800100 */
.L_x_13:
[----:B--2345:R-:W2:Y:S02]  /*0910*/  @!P3 LDS R3, [UR12+0x8] ;  /* 0x0000080cff03b984 */ /* 0x03cea40008000800 */
[----:B--2---:R-:W-:-:S05]  /*0920*/  @!P3 LOP3.LUT R3, R3, 0x8000, RZ, 0xb8, !PT ;  /* 0x000080000303b812 */ /* 0x004fca00078eb8ff */
[----:B------:R4:W-:Y:S02]  /*0930*/  @!P3 STS [UR12+0x8], R3 ;  /* 0x00000803ff00b988 */ /* 0x0009e4000800080c */
.L_x_17:
[----:B------:R-:W-:Y:S05]  /*0940*/  BSYNC.RECONVERGENT B1 ;  /* 0x0000000000017941 */ /* 0x000fea0003800200 */
.L_x_12:
[----:B------:R-:W-:Y:S05]  /*0950*/  WARPSYNC.ALL ;  /* 0x0000000000007948 */ /* 0x000fea0003800000 */
[----:B------:R-:W-:Y:S01]  /*0960*/  NOP ;  /* 0x0000000000007918 */ /* 0x000fe20000000000 */
[----:B------:R-:W5:Y:S02]  /*0970*/  LDC R6, c[0x0][0x39c] ;  /* 0x0000e700ff067b82 */ /* 0x000f640000000800 */
[----:B-----5:R-:W-:Y:S01]  /*0980*/  VIADD R6, R6, 0xffffffff ;  /* 0xffffffff06067836 */ /* 0x020fe20000000000 */
[----:B------:R-:W-:Y:S06]  /*0990*/  @P0 BRA `(.L_x_18) ;  /* 0x0000000000300947 */ /* 0x000fec0003800000 */
[----:B--234-:R-:W2:Y:S01]  /*09a0*/  S2R R3, SR_LANEID ;  /* 0x0000000000037919 */ /* 0x01cea20000000000 */
[----:B------:R-:W-:Y:S05]  /*09b0*/  WARPSYNC.ALL ;  /* 0x0000000000007948 */ /* 0x000fea0003800000 */
[----:B------:R-:W-:Y:S01]  /*09c0*/  NOP ;  /* 0x0000000000007918 */ /* 0x000fe20000000000 */
[----:B--2---:R-:W-:-:S05]  /*09d0*/  IMAD.SHL.U32 R3, R3, 0x4, RZ ;  /* 0x0000000403037824 */ /* 0x004fca00078e00ff */
[----:B------:R-:W2:Y:S01]  /*09e0*/  LDS R7, [R3+UR12] ;  /* 0x0000000c03077984 */ /* 0x000ea20008000800 */
[----:B------:R-:W-:-:S05]  /*09f0*/  IADD3 R4, P1, PT, R3, UR20, RZ ;  /* 0x0000001403047c10 */ /* 0x000fca000ff3e0ff */
[----:B------:R-:W-:-:S05]  /*0a00*/  IMAD.X R5, RZ, RZ, UR21, P1 ;  /* 0x00000015ff057e24 */ /* 0x000fca00088e06ff */
[----:B--2---:R5:W2:Y:S01]  /*0a10*/  ATOMG.E.EXCH.STRONG.GPU PT, RZ, [R4], R7 ;  /* 0x0000000704ff73a8 */ /* 0x004aa200041ee100 */
[----:B------:R-:W-:-:S04]  /*0a20*/  DEPBAR {5,4,3,2,1,0} ;  /* 0x0000003f0000791a */ /* 0x000fc80000000000 */
[----:B------:R-:W3:Y:S02]  /*0a30*/  CCTL.E.C.LDCU.IV.DEEP [UR20] ;  /* 0x0000000014007540 */ /* 0x000ee40009c08000 */
[----:B---3--:R5:W-:Y:S01]  /*0a40*/  UTMACCTL.IV [UR20] ;  /* 0x00000000140079b9 */ /* 0x008be20008000000 */
[----:B------:R-:W-:Y:S01]  /*0a50*/  NOP ;  /* 0x0000000000007918 */ /* 0x000fe20000000000 */
.L_x_18:
[----:B------:R-:W-:Y:S05]  /*0a60*/  @P0 BRA `(.L_x_19) ;  /* 0x00000000000c0947 */ /* 0x000fea0003800000 */
[----:B------:R0:W-:Y:S01]  /*0a70*/  UTMACMDFLUSH ;  /* 0x00000000000079b7 */ /* 0x0001e20000000000 */
[----:B------:R-:W-:Y:S05]  /*0a80*/  @P0 BRA `(.L_x_19) ;  /* 0x0000000000040947 */ /* 0x000fea0003800000 */
[----:B------:R-:W-:-:S04]  /*0a90*/  DEPBAR.LE SB0, 0x0 ;  /* 0x000080000000791a */ /* 0x000fc80000000000 */
.L_x_19:
[----:B------:R-:W-:Y:S05]  /*0aa0*/  WARPSYNC.ALL ;  /* 0x0000000000007948 */ /* 0x000fea0003800000 */
[----:B------:R-:W-:Y:S01]  /*0ab0*/  NOP ;  /* 0x0000000000007918 */ /* 0x000fe20000000000 */
[----:B--2---:R-:W-:Y:S06]  /*0ac0*/  BAR.SYNC.DEFER_BLOCKING 0x0 ;  /* 0x0000000000007b1d */ /* 0x004fec0000010000 */
[----:B------:R-:W-:Y:S02]  /*0ad0*/  BSSY.RECONVERGENT B1, `(.L_x_20) ;  /* 0x000000b000017945 */ /* 0x000fe40003800200 */
[----:B------:R-:W-:Y:S06]  /*0ae0*/  BAR.SYNC.DEFER_BLOCKING 0x0 ;  /* 0x0000000000007b1d */ /* 0x000fec0000010000 */
[----:B------:R2:W-:Y:S01]  /*0af0*/  @!P0 STS [R13], RZ ;  /* 0x000000ff0d008388 */ /* 0x0005e20000000800 */
[----:B------:R-:W-:Y:S01]  /*0b00*/  NOP ;  /* 0x0000000000007918 */ /* 0x000fe20000000000 */
[----:B------:R-:W-:Y:S05]  /*0b10*/  @P3 BRA `(.L_x_21) ;  /* 0x0000000000183947 */ /* 0x000fea0003800000 */
[----:B---34-:R-:W3:Y:S01]  /*0b20*/  LDS R3, [UR12+0x8] ;  /* 0x0000080cff037984 */ /* 0x018ee20008000800 */
[----:B------:R-:W4:Y:S01]  /*0b30*/  LDC.64 R8, c[0x0][0x388] ;  /* 0x0000e200ff087b82 */ /* 0x000f220000000a00 */
[----:B-----5:R-:W-:Y:S02]  /*0b40*/  IMAD.MOV.U32 R4, RZ, RZ, 0x70 ;  /* 0x00000070ff047424 */ /* 0x020fe400078e00ff */
[----:B----4-:R4:W-:Y:S03]  /*0b50*/  STS.64 [UR12], R8 ;  /* 0x00000008ff007988 */ /* 0x0109e60008000a0c */
[----:B---3--:R-:W-:-:S05]  /*0b60*/  LOP3.LUT R3, R3, 0x10, R4, 0xd8, !PT ;  /* 0x0000001003037812 */ /* 0x008fca00078ed804 */
[----:B------:R4:W-:Y:S02]  /*0b70*/  STS [UR12+0x8], R3 ;  /* 0x00000803ff007988 */ /* 0x0009e4000800080c */
.L_x_21:
[----:B-----5:R-:W-:Y:S05]  /*0b80*/  BSYNC.RECONVERGENT B1 ;  /* 0x0000000000017941 */ /* 0x020fea0003800200 */
.L_x_20:
[----:B------:R-:W-:Y:S04]  /*0b90*/  BSSY.RECONVERGENT B1, `(.L_x_22) ;  /* 0x000000a000017945 */ /* 0x000fe80003800200 */
[----:B------:R-:W-:Y:S05]  /*0ba0*/  @P3 BRA `(.L_x_23) ;  /* 0x0000000000203947 */ /* 0x000fea0003800000 */
[----:B---34-:R-:W3:Y:S01]  /*0bb0*/  LDS R3, [UR12+0x34] ;  /* 0x0000340cff037984 */ /* 0x018ee20008000800 */
[----:B------:R-:W-:Y:S02]  /*0bc0*/  IMAD.MOV.U32 R4, RZ, RZ, 0x3f000000 ;  /* 0x3f000000ff047424 */ /* 0x000fe400078e00ff */
[----:B------:R-:W-:Y:S01]  /*0bd0*/  @!P3 IMAD.MOV.U32 R5, RZ, RZ, 0x1f ;  /* 0x0000001fff05b424 */ /* 0x000fe200078e00ff */
[----:B------:R-:W4:Y:S02]  /*0be0*/  @!P3 LDS R8, [UR12+0x38] ;  /* 0x0000380cff08b984 */ /* 0x000f240008000800 */
[----:B---3--:R-:W-:Y:S02]  /*0bf0*/  LOP3.LUT R3, R3, 0xff000000, R4, 0xb8, !PT ;  /* 0xff00000003037812 */ /* 0x008fe400078eb804 */
[----:B----4-:R-:W-:-:S03]  /*0c00*/  @!P3 LOP3.LUT R4, R8, 0xff, R5, 0xb8, !PT ;  /* 0x000000ff0804b812 */ /* 0x010fc600078eb805 */
[----:B------:R5:W-:Y:S04]  /*0c10*/  STS [UR12+0x34], R3 ;  /* 0x00003403ff007988 */ /* 0x000be8000800080c */
[----:B------:R5:W-:Y:S02]  /*0c20*/  @!P3 STS [UR12+0x38], R4 ;  /* 0x00003804ff00b988 */ /* 0x000be4000800080c */
.L_x_23:
[----:B------:R-:W-:Y:S05]  /*0c30*/  BSYNC.RECONVERGENT B1 ;  /* 0x0000000000017941 */ /* 0x000fea0003800200 */
.L_x_22:
[----:B------:R-:W-:Y:S04]  /*0c40*/  BSSY.RECONVERGENT B1, `(.L_x_24) ;  /* 0x0000004000017945 */ /* 0x000fe80003800200 */
[----:B------:R-:W-:Y:S05]  /*0c50*/  @P3 BRA `(.L_x_25) ;  /* 0x0000000000083947 */ /* 0x000fea0003800000 */
[----:B------:R2:W-:Y:S04]  /*0c60*/  STS [UR12+0x24], R10 ;  /* 0x0000240aff007988 */ /* 0x0005e8000800080c */
[----:B------:R2:W-:Y:S02]  /*0c70*/  STS [UR12+0x20], R6 ;  /* 0x00002006ff007988 */ /* 0x0005e4000800080c */
.L_x_25:
[----:B------:R-:W-:Y:S05]  /*0c80*/  BSYNC.RECONVERGENT B1 ;  /* 0x0000000000017941 */ /* 0x000fea0003800200 */
.L_x_24:
[----:B------:R-:W-:Y:S04]  /*0c90*/  BSSY.RECONVERGENT B1, `(.L_x_26) ;  /* 0x000000e000017945 */ /* 0x000fe80003800200 */
[----:B------:R-:W-:Y:S05]  /*0ca0*/  @P3 BRA `(.L_x_27) ;  /* 0x0000000000303947 */ /* 0x000fea0003800000 */
[----:B-----5:R-:W5:Y:S01]  /*0cb0*/  LDS R4, [UR12+0x34] ;  /* 0x0000340cff047984 */ /* 0x020f620008000800 */
[----:B--2---:R-:W2:Y:S03]  /*0cc0*/  LDC.64 R10, c[0x0][0x3b0] ;  /* 0x0000ec00ff0a7b82 */ /* 0x004ea60000000a00 */
[----:B---34-:R-:W3:Y:S01]  /*0cd0*/  LDS R3, [UR12+0x1c] ;  /* 0x00001c0cff037984 */ /* 0x018ee20008000800 */
[C---:B--2---:R-:W-:Y:S01]  /*0ce0*/  SHF.L.U64.HI R8, R10.reuse, 0x1, R11 ;  /* 0x000000010a087819 */ /* 0x044fe2000001020b */
[----:B------:R-:W-:-:S03]  /*0cf0*/  IMAD.SHL.U32 R5, R10, 0x2, RZ ;  /* 0x000000020a057824 */ /* 0x000fc600078e00ff */
[--C-:B------:R-:W-:Y:S02]  /*0d00*/  SHF.R.U32.HI R10, RZ, 0x4, R8.reuse ;  /* 0x00000004ff0a7819 */ /* 0x100fe40000011608 */
[----:B------:R-:W-:-:S05]  /*0d10*/  SHF.R.U64 R5, R5, 0x4, R8 ;  /* 0x0000000405057819 */ /* 0x000fca0000001208 */
[----:B------:R2:W-:Y:S01]  /*0d20*/  STS [UR12+0xc], R5 ;  /* 0x00000c05ff007988 */ /* 0x0005e2000800080c */
[----:B-----5:R-:W-:Y:S02]  /*0d30*/  LOP3.LUT R4, R4, 0x7, RZ, 0xb8, !PT ;  /* 0x0000000704047812 */ /* 0x020fe400078eb8ff */
[----:B---3--:R-:W-:-:S03]  /*0d40*/  LOP3.LUT R3, R3, 0xf, R10, 0xb8, !PT ;  /* 0x0000000f03037812 */ /* 0x008fc600078eb80a */
[----:B------:R2:W-:Y:S04]  /*0d50*/  STS [UR12+0x34], R4 ;  /* 0x00003404ff007988 */ /* 0x0005e8000800080c */
[----:B------:R2:W-:Y:S02]  /*0d60*/  STS [UR12+0x1c], R3 ;  /* 0x00001c03ff007988 */ /* 0x0005e4000800080c */
.L_x_27:
[----:B------:R-:W-:Y:S05]  /*0d70*/  BSYNC.RECONVERGENT B1 ;  /* 0x0000000000017941 */ /* 0x000fea0003800200 */
.L_x_26:
[----:B------:R-:W-:Y:S04]  /*0d80*/  BSSY.RECONVERGENT B2, `(.L_x_28) ;  /* 0x000001a000027945 */ /* 0x000fe80003800200 */
[----:B------:R-:W-:Y:S04]  /*0d90*/  BSSY.RELIABLE B1, `(.L_x_29) ;  /* 0x0000015000017945 */ /* 0x000fe80003800100 */
[----:B------:R-:W-:Y:S05]  /*0da0*/  @P3 BRA `(.L_x_30) ;  /* 0x0000000000203947 */ /* 0x000fea0003800000 */
[----:B--2345:R-:W2:Y:S02]  /*0db0*/  LDS R3, [UR12+0x34] ;  /* 0x0000340cff037984 */ /* 0x03cea40008000800 */
[----:B--2---:R-:W-:-:S05]  /*0dc0*/  LOP3.LUT R3, R3, 0x38, RZ, 0xb8, !PT ;  /* 0x0000003803037812 */ /* 0x004fca00078eb8ff */
[----:B------:R2:W-:Y:S01]  /*0dd0*/  STS [UR12+0x34], R3 ;  /* 0x00003403ff007988 */ /* 0x0005e2000800080c */
[----:B------:R-:W-:Y:S05]  /*0de0*/  @P3 BRA `(.L_x_31) ;  /* 0x0000000000203947 */ /* 0x000fea0003800000 */
[----:B--2---:R-:W2:Y:S01]  /*0df0*/  LDS R3, [UR12+0x8] ;  /* 0x0000080cff037984 */ /* 0x004ea20008000800 */
[----:B------:R-:W-:-:S05]  /*0e00*/  IMAD.MOV.U32 R4, RZ, RZ, 0x780 ;  /* 0x00000780ff047424 */ /* 0x000fca00078e00ff */
[----:B--2---:R-:W-:-:S05]  /*0e10*/  LOP3.LUT R3, R3, 0x500, R4, 0xd8, !PT ;  /* 0x0000050003037812 */ /* 0x004fca00078ed804 */
[----:B------:R2:W-:Y:S02]  /*0e20*/  STS [UR12+0x8], R3 ;  /* 0x00000803ff007988 */ /* 0x0005e4000800080c */
.L_x_30:
[----:B------:R-:W-:Y:S05]  /*0e30*/  @P3 BRA `(.L_x_32) ;  /* 0x0000000000283947 */ /* 0x000fea0003800000 */
[----:B--2345:R-:W2:Y:S02]  /*0e40*/  LDS R3, [UR12+0x8] ;  /* 0x0000080cff037984 */ /* 0x03cea40008000800 */
[----:B--2---:R-:W-:-:S05]  /*0e50*/  LOP3.LUT R3, R3, 0x1800, RZ, 0xb8, !PT ;  /* 0x0000180003037812 */ /* 0x004fca00078eb8ff */
[----:B------:R3:W-:Y:S02]  /*0e60*/  STS [UR12+0x8], R3 ;  /* 0x00000803ff007988 */ /* 0x0007e4000800080c */
.L_x_31:
[----:B------:R-:W-:Y:S05]  /*0e70*/  @P3 BREAK.RELIABLE B1 ;  /* 0x0000000000013942 */ /* 0x000fea0003800100 */
[----:B------:R-:W-:Y:S05]  /*0e80*/  @P3 BRA `(.L_x_33) ;  /* 0x0000000000243947 */ /* 0x000fea0003800000 */
[----:B--23--:R-:W2:Y:S01]  /*0e90*/  LDS R3, [UR12+0x8] ;  /* 0x0000080cff037984 */ /* 0x00cea20008000800 */
[----:B------:R-:W-:-:S05]  /*0ea0*/  IMAD.MOV.U32 R4, RZ, RZ, 0x6000 ;  /* 0x00006000ff047424 */ /* 0x000fca00078e00ff */
[----:B--2---:R-:W-:-:S04]  /*0eb0*/  LOP3.LUT R3, R3, 0x6000, R4, 0xd8, !PT ;  /* 0x0000600003037812 */ /* 0x004fc800078ed804 */
[----:B------:R-:W-:-:S05]  /*0ec0*/  LOP3.LUT R3, R3, 0x400000, RZ, 0xb8, !PT ;  /* 0x0040000003037812 */ /* 0x000fca00078eb8ff */
[----:B------:R2:W-:Y:S02]  /*0ed0*/  STS [UR12+0x8], R3 ;  /* 0x00000803ff007988 */ /* 0x0005e4000800080c */
.L_x_32:
[----:B------:R-:W-:Y:S05]  /*0ee0*/  BSYNC.RELIABLE B1 ;  /* 0x0000000000017941 */ /* 0x000fea0003800100 */
.L_x_29:
[----:B--2345:R-:W2:Y:S02]  /*0ef0*/  @!P3 LDS R3, [UR12+0x8] ;  /* 0x0000080cff03b984 */ /* 0x03cea40008000800 */
[----:B--2---:R-:W-:-:S05]  /*0f00*/  @!P3 LOP3.LUT R3, R3, 0x8000, RZ, 0xb8, !PT ;  /* 0x000080000303b812 */ /* 0x004fca00078eb8ff */
[----:B------:R4:W-:Y:S02]  /*0f10*/  @!P3 STS [UR12+0x8], R3 ;  /* 0x00000803ff00b988 */ /* 0x0009e4000800080c */
.L_x_33:
[----:B------:R-:W-:Y:S05]  /*0f20*/  BSYNC.RECONVERGENT B2 ;  /* 0x0000000000027941 */ /* 0x000fea0003800200 */
.L_x_28:
[----:B------:R-:W-:Y:S05]  /*0f30*/  WARPSYNC.ALL ;  /* 0x0000000000007948 */ /* 0x000fea0003800000 */
[----:B------:R-:W-:Y:S01]  /*0f40*/  NOP ;  /* 0x0000000000007918 */ /* 0x000fe20000000000 */
[----:B------:R-:W-:-:S04]  /*0f50*/  UIADD3 UR5, UPT, UPT, UR4, 0x80, URZ ;  /* 0x0000008004057890 */ /* 0x000fc8000fffe0ff */
[----:B------:R-:W-:-:S04]  /*0f60*/  UIADD3 UR22, UP0, UPT, UR5, UR14, URZ ;  /* 0x0000000e05167290 */ /* 0x000fc8000ff1e0ff */
[----:B------:R-:W-:Y:S01]  /*0f70*/  ULEA.HI.X.SX32 UR23, UR5, UR15, 0x1, UP0 ;  /* 0x0000000f05177291 */ /* 0x000fe200080f0eff */
[----:B------:R-:W-:Y:S11]  /*0f80*/  @P0 BRA `(.L_x_34) ;  /* 0x0000000000300947 */ /* 0x000ff60003800000 */
        /* <DEDUP_REMOVED lines=12> */
.L_x_34:
[----:B------:R-:W-:Y:S05]  /*1050*/  @P0 BRA `(.L_x_35) ;  /* 0x00000000000c0947 */ /* 0x000fea0003800000 */
[----:B------:R0:W-:Y:S01]  /*1060*/  UTMACMDFLUSH ;  /* 0x00000000000079b7 */ /* 0x0001e20000000000 */
[----:B------:R-:W-:Y:S05]  /*1070*/  @P0 BRA `(.L_x_35) ;  /* 0x0000000000040947 */ /* 0x000fea0003800000 */
[----:B------:R-:W-:-:S04]  /*1080*/  DEPBAR.LE SB0, 0x0 ;  /* 0x000080000000791a */ /* 0x000fc80000000000 */
.L_x_35:
        /* <DEDUP_REMOVED lines=8> */
[----:B---345:R-:W3:Y:S01]  /*1110*/  LDS R3, [UR12+0x8] ;  /* 0x0000080cff037984 */ /* 0x038ee20008000800 */
[----:B------:R-:W4:Y:S01]  /*1120*/  LDC.64 R8, c[0x0][0x390] ;  /* 0x0000e400ff087b82 */ /* 0x000f220000000a00 */
[----:B------:R-:W-:Y:S02]  /*1130*/  IMAD.MOV.U32 R4, RZ, RZ, 0x70 ;  /* 0x00000070ff047424 */ /* 0x000fe400078e00ff */
[----:B----4-:R4:W-:Y:S03]  /*1140*/  STS.64 [UR12], R8 ;  /* 0x00000008ff007988 */ /* 0x0109e60008000a0c */
[----:B---3--:R-:W-:-:S05]  /*1150*/  LOP3.LUT R3, R3, 0x10, R4, 0xd8, !PT ;  /* 0x0000001003037812 */ /* 0x008fca00078ed804 */
[----:B------:R4:W-:Y:S02]  /*1160*/  STS [UR12+0x8], R3 ;  /* 0x00000803ff007988 */ /* 0x0009e4000800080c */
.L_x_37:
[----:B-----5:R-:W-:Y:S05]  /*1170*/  BSYNC.RECONVERGENT B2 ;  /* 0x0000000000027941 */ /* 0x020fea0003800200 */
.L_x_36:
[----:B------:R-:W-:Y:S04]  /*1180*/  BSSY.RECONVERGENT B3, `(.L_x_38) ;  /* 0x0000011000037945 */ /* 0x000fe80003800200 */
[----:B------:R-:W-:Y:S04]  /*1190*/  BSSY.RELIABLE B2, `(.L_x_39) ;  /* 0x000000e000027945 */ /* 0x000fe80003800100 */
[----:B------:R-:W-:Y:S05]  /*11a0*/  @P3 BRA `(.L_x_40) ;  /* 0x0000000000243947 */ /* 0x000fea0003800000 */
[----:B---34-:R-:W3:Y:S01]  /*11b0*/  LDS R3, [UR12+0x34] ;  /* 0x0000340cff037984 */ /* 0x018ee20008000800 */
[----:B------:R-:W-:-:S05]  /*11c0*/  IMAD.MOV.U32 R4, RZ, RZ, 0x3f000000 ;  /* 0x3f000000ff047424 */ /* 0x000fca00078e00ff */
[----:B---3--:R-:W-:-:S05]  /*11d0*/  LOP3.LUT R3, R3, 0xff000000, R4, 0xb8, !PT ;  /* 0xff00000003037812 */ /* 0x008fca00078eb804 */
[----:B------:R3:W-:Y:S01]  /*11e0*/  STS [UR12+0x34], R3 ;  /* 0x00003403ff007988 */ /* 0x0007e2000800080c */
[----:B------:R-:W-:Y:S05]  /*11f0*/  @P3 BRA `(.L_x_41) ;  /* 0x00000000001c3947 */ /* 0x000fea0003800000 */
[----:B---3--:R-:W3:Y:S01]  /*1200*/  LDS R3, [UR12+0x38] ;  /* 0x0000380cff037984 */ /* 0x008ee20008000800 */
[----:B------:R-:W-:-:S05]  /*1210*/  IMAD.MOV.U32 R4, RZ, RZ, 0x3f ;  /* 0x0000003fff047424 */ /* 0x000fca00078e00ff */
[----:B---3--:R-:W-:-:S05]  /*1220*/  LOP3.LUT R3, R3, 0xff, R4, 0xb8, !PT ;  /* 0x000000ff03037812 */ /* 0x008fca00078eb804 */
[----:B------:R5:W-:Y:S02]  /*1230*/  STS [UR12+0x38], R3 ;  /* 0x00003803ff007988 */ /* 0x000be4000800080c */
.L_x_40:
[----:B------:R-:W-:Y:S05]  /*1240*/  @P3 BREAK.RELIABLE B2 ;  /* 0x0000000000023942 */ /* 0x000fea0003800100 */
[----:B------:R-:W-:Y:S05]  /*1250*/  @P3 BRA `(.L_x_42) ;  /* 0x00000000000c3947 */ /* 0x000fea0003800000 */
[----:B------:R2:W-:Y:S02]  /*1260*/  STS [UR12+0x20], R6 ;  /* 0x00002006ff007988 */ /* 0x0005e4000800080c */
.L_x_41:
[----:B------:R-:W-:Y:S05]  /*1270*/  BSYNC.RELIABLE B2 ;  /* 0x0000000000027941 */ /* 0x000fea0003800100 */
.L_x_39:
[----:B------:R2:W-:Y:S02]  /*1280*/  @!P3 STS [UR12+0x24], R2 ;  /* 0x00002402ff00b988 */ /* 0x0005e4000800080c */
.L_x_42:
[----:B------:R-:W-:Y:S05]  /*1290*/  BSYNC.RECONVERGENT B3 ;  /* 0x0000000000037941 */ /* 0x000fea0003800200 */
.L_x_38:
[----:B------:R-:W-:Y:S05]  /*12a0*/  WARPSYNC.ALL ;  /* 0x0000000000007948 */ /* 0x000fea0003800000 */
[----:B------:R-:W-:Y:S01]  /*12b0*/  NOP ;  /* 0x0000000000007918 */ /* 0x000fe20000000000 */
[----:B------:R-:W-:Y:S04]  /*12c0*/  BSSY.RECONVERGENT B3, `(.L_x_43) ;  /* 0x000000e000037945 */ /* 0x000fe80003800200 */
[----:B------:R-:W-:Y:S05]  /*12d0*/  @P3 BRA `(.L_x_44) ;  /* 0x0000000000303947 */ /* 0x000fea0003800000 */
[----:B---345:R-:W3:Y:S01]  /*12e0*/  LDS R3, [UR12+0x34] ;  /* 0x0000340cff037984 */ /* 0x038ee20008000800 */
[----:B------:R-:W4:Y:S03]  /*12f0*/  LDC.64 R4, c[0x0][0x3b8] ;  /* 0x0000ee00ff047b82 */ /* 0x000f260000000a00 */
[----:B--2---:R-:W2:Y:S01]  /*1300*/  LDS R2, [UR12+0x1c] ;  /* 0x00001c0cff027984 */ /* 0x004ea20008000800 */
[C---:B----4-:R-:W-:Y:S01]  /*1310*/  SHF.L.U64.HI R5, R4.reuse, 0x1, R5 ;  /* 0x0000000104057819 */ /* 0x050fe20000010205 */
[----:B------:R-:W-:-:S03]  /*1320*/  IMAD.SHL.U32 R4, R4, 0x2, RZ ;  /* 0x0000000204047824 */ /* 0x000fc600078e00ff */
[--C-:B------:R-:W-:Y:S02]  /*1330*/  SHF.R.U32.HI R7, RZ, 0x4, R5.reuse ;  /* 0x00000004ff077819 */ /* 0x100fe40000011605 */
[----:B------:R-:W-:-:S05]  /*1340*/  SHF.R.U64 R4, R4, 0x4, R5 ;  /* 0x0000000404047819 */ /* 0x000fca0000001205 */
[----:B------:R4:W-:Y:S01]  /*1350*/  STS [UR12+0xc], R4 ;  /* 0x00000c04ff007988 */ /* 0x0009e2000800080c */
[----:B---3--:R-:W-:Y:S02]  /*1360*/  LOP3.LUT R3, R3, 0x7, RZ, 0xb8, !PT ;  /* 0x0000000703037812 */ /* 0x008fe400078eb8ff */
[----:B--2---:R-:W-:-:S03]  /*1370*/  LOP3.LUT R2, R2, 0xf, R7, 0xb8, !PT ;  /* 0x0000000f02027812 */ /* 0x004fc600078eb807 */
[----:B------:R4:W-:Y:S04]  /*1380*/  STS [UR12+0x34], R3 ;  /* 0x00003403ff007988 */ /* 0x0009e8000800080c */
[----:B------:R4:W-:Y:S02]  /*1390*/  STS [UR12+0x1c], R2 ;  /* 0x00001c02ff007988 */ /* 0x0009e4000800080c */
.L_x_44:
[----:B------:R-:W-:Y:S05]  /*13a0*/  BSYNC.RECONVERGENT B3 ;  /* 0x0000000000037941 */ /* 0x000fea0003800200 */
.L_x_43:
[----:B------:R-:W-:Y:S04]  /*13b0*/  BSSY.RECONVERGENT B4, `(.L_x_45) ;  /* 0x000001a000047945 */ /* 0x000fe80003800200 */
[----:B------:R-:W-:Y:S04]  /*13c0*/  BSSY.RELIABLE B3, `(.L_x_46) ;  /* 0x0000015000037945 */ /* 0x000fe80003800100 */
[----:B------:R-:W-:Y:S05]  /*13d0*/  @P3 BRA `(.L_x_47) ;  /* 0x0000000000203947 */ /* 0x000fea0003800000 */
[----:B--2-4-:R-:W2:Y:S02]  /*13e0*/  LDS R2, [UR12+0x34] ;  /* 0x0000340cff027984 */ /* 0x014ea40008000800 */
[----:B--2---:R-:W-:-:S05]  /*13f0*/  LOP3.LUT R2, R2, 0x38, RZ, 0xb8, !PT ;  /* 0x0000003802027812 */ /* 0x004fca00078eb8ff */
[----:B------:R2:W-:Y:S01]  /*1400*/  STS [UR12+0x34], R2 ;  /* 0x00003402ff007988 */ /* 0x0005e2000800080c */
[----:B------:R-:W-:Y:S05]  /*1410*/  @P3 BRA `(.L_x_48) ;  /* 0x0000000000203947 */ /* 0x000fea0003800000 */
[----:B--2---:R-:W2:Y:S01]  /*1420*/  LDS R2, [UR12+0x8] ;  /* 0x0000080cff027984 */ /* 0x004ea20008000800 */
[----:B---3-5:R-:W-:-:S05]  /*1430*/  IMAD.MOV.U32 R3, RZ, RZ, 0x780 ;  /* 0x00000780ff037424 */ /* 0x028fca00078e00ff */
[----:B--2---:R-:W-:-:S05]  /*1440*/  LOP3.LUT R2, R2, 0x500, R3, 0xd8, !PT ;  /* 0x0000050002027812 */ /* 0x004fca00078ed803 */
[----:B------:R2:W-:Y:S02]  /*1450*/  STS [UR12+0x8], R2 ;  /* 0x00000802ff007988 */ /* 0x0005e4000800080c */
.L_x_47:
[----:B------:R-:W-:Y:S05]  /*1460*/  @P3 BRA `(.L_x_49) ;  /* 0x0000000000283947 */ /* 0x000fea0003800000 */
[----:B--2-4-:R-:W2:Y:S02]  /*1470*/  LDS R2, [UR12+0x8] ;  /* 0x0000080cff027984 */ /* 0x014ea40008000800 */
[----:B--2---:R-:W-:-:S05]  /*1480*/  LOP3.LUT R2, R2, 0x1800, RZ, 0xb8, !PT ;  /* 0x0000180002027812 */ /* 0x004fca00078eb8ff */
[----:B------:R4:W-:Y:S02]  /*1490*/  STS [UR12+0x8], R2 ;  /* 0x00000802ff007988 */ /* 0x0009e4000800080c */
.L_x_48:
[----:B------:R-:W-:Y:S05]  /*14a0*/  @P3 BREAK.RELIABLE B3 ;  /* 0x0000000000033942 */ /* 0x000fea0003800100 */
[----:B------:R-:W-:Y:S05]  /*14b0*/  @P3 BRA `(.L_x_50) ;  /* 0x0000000000243947 */ /* 0x000fea0003800000 */
[----:B--2-4-:R-:W2:Y:S01]  /*14c0*/  LDS R2, [UR12+0x8] ;  /* 0x0000080cff027984 */ /* 0x014ea20008000800 */
[----:B---3-5:R-:W-:-:S05]  /*14d0*/  IMAD.MOV.U32 R3, RZ, RZ, 0x6000 ;  /* 0x00006000ff037424 */ /* 0x028fca00078e00ff */
[----:B--2---:R-:W-:-:S04]  /*14e0*/  LOP3.LUT R2, R2, 0x6000, R3, 0xd8, !PT ;  /* 0x0000600002027812 */ /* 0x004fc800078ed803 */
[----:B------:R-:W-:-:S05]  /*14f0*/  LOP3.LUT R2, R2, 0x400000, RZ, 0xb8, !PT ;  /* 0x0040000002027812 */ /* 0x000fca00078eb8ff */
[----:B------:R2:W-:Y:S02]  /*1500*/  STS [UR12+0x8], R2 ;  /* 0x00000802ff007988 */ /* 0x0005e4000800080c */
.L_x_49:
[----:B------:R-:W-:Y:S05]  /*1510*/  BSYNC.RELIABLE B3 ;  /* 0x0000000000037941 */ /* 0x000fea0003800100 */
.L_x_46:
[----:B--2-4-:R-:W2:Y:S02]  /*1520*/  @!P3 LDS R2, [UR12+0x8] ;  /* 0x0000080cff02b984 */ /* 0x014ea40008000800 */
[----:B--2---:R-:W-:-:S05]  /*1530*/  @!P3 LOP3.LUT R2, R2, 0x8000, RZ, 0xb8, !PT ;  /* 0x000080000202b812 */ /* 0x004fca00078eb8ff */
[----:B------:R2:W-:Y:S02]  /*1540*/  @!P3 STS [UR12+0x8], R2 ;  /* 0x00000802ff00b988 */ /* 0x0005e4000800080c */
.L_x_50:
[----:B------:R-:W-:Y:S05]  /*1550*/  BSYNC.RECONVERGENT B4 ;  /* 0x0000000000047941 */ /* 0x000fea0003800200 */
.L_x_45:
[----:B------:R-:W-:Y:S05]  /*1560*/  WARPSYNC.ALL ;  /* 0x0000000000007948 */ /* 0x000fea0003800000 */
[----:B------:R-:W-:Y:S01]  /*1570*/  NOP ;  /* 0x0000000000007918 */ /* 0x000fe20000000000 */
[----:B------:R-:W-:-:S04]  /*1580*/  UIADD3 UR4, UPT, UPT, UR4, 0x100, URZ ;  /* 0x0000010004047890 */ /* 0x000fc8000fffe0ff */
[----:B------:R-:W-:-:S04]  /*1590*/  UIADD3 UR14, UP0, UPT, UR4, UR14, URZ ;  /* 0x0000000e040e7290 */ /* 0x000fc8000ff1e0ff */
[----:B------:R-:W-:Y:S01]  /*15a0*/  ULEA.HI.X.SX32 UR15, UR4, UR15, 0x1, UP0 ;  /* 0x0000000f040f7291 */ /* 0x000fe200080f0eff */
[----:B------:R-:W-:Y:S11]  /*15b0*/  @P0 BRA `(.L_x_51) ;  /* 0x0000000000300947 */ /* 0x000ff60003800000 */
[----:B--2-4-:R-:W2:Y:S01]  /*15c0*/  S2R R2, SR_LANEID ;  /* 0x0000000000027919 */ /* 0x014ea20000000000 */
[----:B------:R-:W-:Y:S05]  /*15d0*/  WARPSYNC.ALL ;  /* 0x0000000000007948 */ /* 0x000fea0003800000 */
[----:B------:R-:W-:Y:S01]  /*15e0*/  NOP ;  /* 0x0000000000007918 */ /* 0x000fe20000000000 */
[----:B--2---:R-:W-:-:S05]  /*15f0*/  IMAD.SHL.U32 R4, R2, 0x4, RZ ;  /* 0x0000000402047824 */ /* 0x004fca00078e00ff */
[----:B------:R-:W2:Y:S01]  /*1600*/  LDS R5, [R4+UR12] ;  /* 0x0000000c04057984 */ /* 0x000ea20008000800 */
[----:B------:R-:W-:-:S05]  /*1610*/  IADD3 R2, P1, PT, R4, UR14, RZ ;  /* 0x0000000e04027c10 */ /* 0x000fca000ff3e0ff */
[----:B---3-5:R-:W-:-:S05]  /*1620*/  IMAD.X R3, RZ, RZ, UR15, P1 ;  /* 0x0000000fff037e24 */ /* 0x028fca00088e06ff */
[----:B--2---:R2:W3:Y:S01]  /*1630*/  ATOMG.E.EXCH.STRONG.GPU PT, RZ, [R2], R5 ;  /* 0x0000000502ff73a8 */ /* 0x0044e200041ee100 */
[----:B------:R-:W-:-:S04]  /*1640*/  DEPBAR {5,4,3,2,1,0} ;  /* 0x0000003f0000791a */ /* 0x000fc80000000000 */
[----:B------:R-:W4:Y:S02]  /*1650*/  CCTL.E.C.LDCU.IV.DEEP [UR14] ;  /* 0x000000000e007540 */ /* 0x000f240009c08000 */
[----:B----4-:R2:W-:Y:S01]  /*1660*/  UTMACCTL.IV [UR14] ;  /* 0x000000000e0079b9 */ /* 0x0105e20008000000 */
[----:B------:R-:W-:Y:S01]  /*1670*/  NOP ;  /* 0x0000000000007918 */ /* 0x000fe20000000000 */
.L_x_51:
[----:B------:R-:W-:Y:S05]  /*1680*/  @P0 BRA `(.L_x_52) ;  /* 0x00000000000c0947 */ /* 0x000fea0003800000 */
[----:B------:R0:W-:Y:S01]  /*1690*/  UTMACMDFLUSH ;  /* 0x00000000000079b7 */ /* 0x0001e20000000000 */
[----:B------:R-:W-:Y:S05]  /*16a0*/  @P0 BRA `(.L_x_52) ;  /* 0x0000000000040947 */ /* 0x000fea0003800000 */
[----:B------:R-:W-:-:S04]  /*16b0*/  DEPBAR.LE SB0, 0x0 ;  /* 0x000080000000791a */ /* 0x000fc80000000000 */
.L_x_52:
[----:B------:R-:W-:Y:S05]  /*16c0*/  WARPSYNC.ALL ;  /* 0x0000000000007948 */ /* 0x000fea0003800000 */
[----:B------:R-:W-:Y:S01]  /*16d0*/  NOP ;  /* 0x0000000000007918 */ /* 0x000fe20000000000 */
[----:B---3--:R-:W-:Y:S01]  /*16e0*/  BAR.SYNC.DEFER_BLOCKING 0x0 ;  /* 0x0000000000007b1d */ /* 0x008fe20000010000 */
[----:B--2-4-:R-:W-:Y:S01]  /*16f0*/  SHF.R.U32.HI R2, RZ, 0x5, R0 ;  /* 0x00000005ff027819 */ /* 0x014fe20000011600 */
[----:B------:R-:W-:Y:S01]  /*1700*/  UIADD3 UR10, UPT, UPT, UR12, 0x6010, URZ ;  /* 0x000060100c0a7890 */ /* 0x000fe2000fffe0ff */
[----:B------:R-:W-:Y:S01]  /*1710*/  ISETP.GE.AND P0, PT, R12, 0x1, PT ;  /* 0x000000010c00780c */ /* 0x000fe20003f06270 */
[----:B------:R-:W-:Y:S01]  /*1720*/  USHF.L.U32 UR11, UR7, 0x6, URZ ;  /* 0x00000006070b7899 */ /* 0x000fe200080006ff */
[----:B------:R-:W-:Y:S01]  /*1730*/  R2UR UR13, R2 ;  /* 0x00000000020d72ca */ /* 0x000fe200000e0000 */
[----:B------:R-:W-:Y:S01]  /*1740*/  VOTEU.ALL UP0, P3 ;  /* 0x0000000000ff7886 */ /* 0x000fe20001800000 */
[----:B------:R-:W-:Y:S01]  /*1750*/  UMOV UR4, 0x1 ;  /* 0x0000000100047882 */ /* 0x000fe20000000000 */
[----:B------:R-:W-:Y:S01]  /*1760*/  VOTEU.ALL UP1, P3 ;  /* 0x0000000000ff7886 */ /* 0x000fe20001820000 */
[----:B------:R-:W-:Y:S01]  /*1770*/  USHF.L.U32 UR16, UR16, 0x7, URZ ;  /* 0x0000000710107899 */ /* 0x000fe200080006ff */
[----:B------:R-:W-:Y:S01]  /*1780*/  BSSY.RECONVERGENT B4, `(.L_x_53) ;  /* 0x0000018000047945 */ /* 0x000fe20003800200 */
[----:B------:R-:W-:-:S04]  /*1790*/  @!UP0 UIADD3 UR8, UPT, UPT, -UR4, 0x100000, URZ ;  /* 0x0010000004088890 */ /* 0x000fc8000fffe1ff */
[----:B------:R-:W-:Y:S02]  /*17a0*/  @!UP0 USHF.L.U32 UR9, UR8, 0xb, URZ ;  /* 0x0000000b08098899 */ /* 0x000fe400080006ff */
[----:B------:R-:W-:Y:S02]  /*17b0*/  @!UP0 USHF.L.U32 UR8, UR8, 0x1, URZ ;  /* 0x0000000108088899 */ /* 0x000fe400080006ff */
[----:B------:R-:W-:-:S04]  /*17c0*/  @!UP0 UIADD3 UR4, UPT, UPT, -UR4, 0x100000, URZ ;  /* 0x0010000004048890 */ /* 0x000fc8000fffe1ff */
[----:B------:R-:W-:Y:S02]  /*17d0*/  @!UP0 USHF.L.U32 UR5, UR4, 0xb, URZ ;  /* 0x0000000b04058899 */ /* 0x000fe400080006ff */
[----:B------:R-:W-:Y:S01]  /*17e0*/  @!UP0 USHF.L.U32 UR4, UR4, 0x1, URZ ;  /* 0x0000000104048899 */ /* 0x000fe200080006ff */
[----:B------:R-:W-:Y:S01]  /*17f0*/  VOTEU.ALL UP0, P3 ;  /* 0x0000000000ff7886 */ /* 0x000fe20001800000 */
[----:B------:R-:W2:Y:S04]  /*1800*/  FENCE.VIEW.ASYNC.S ;  /* 0x00000000000073c6 */ /* 0x000ea80000000000 */
[----:B--2---:R2:W3:Y:S06]  /*1810*/  @!UP0 SYNCS.EXCH.64 URZ, [UR12+0x6000], UR8 ;  /* 0x006000080cff85b2 */ /* 0x0044ec0008000100 */
[----:B------:R2:W3:Y:S02]  /*1820*/  @!UP1 SYNCS.EXCH.64 URZ, [UR12+0x6010], UR4 ;  /* 0x006010040cff95b2 */ /* 0x0004e40008000100 */
[----:B---3--:R-:W-:Y:S06]  /*1830*/  BAR.SYNC.DEFER_BLOCKING 0x0 ;  /* 0x0000000000007b1d */ /* 0x008fec0000010000 */
[----:B------:R-:W-:Y:S05]  /*1840*/  @P3 BRA `(.L_x_54) ;  /* 0x00000000002c3947 */ /* 0x000fea0003800000 */
[----:B--2---:R-:W-:Y:S02]  /*1850*/  UMOV UR4, 0x1 ;  /* 0x0000000100047882 */ /* 0x004fe40000000000 */
[----:B------:R-:W-:-:S04]  /*1860*/  UIADD3 UR8, UPT, UPT, -UR4, 0x100000, URZ ;  /* 0x0010000004087890 */ /* 0x000fc8000fffe1ff */
[----:B------:R-:W-:Y:S02]  /*1870*/  USHF.L.U32 UR9, UR8, 0xb, URZ ;  /* 0x0000000b08097899 */ /* 0x000fe400080006ff */
[----:B------:R-:W-:Y:S02]  /*1880*/  USHF.L.U32 UR8, UR8, 0x1, URZ ;  /* 0x0000000108087899 */ /* 0x000fe400080006ff */
[----:B------:R-:W-:-:S04]  /*1890*/  UIADD3 UR4, UPT, UPT, -UR4, 0x100000, URZ ;  /* 0x0010000004047890 */ /* 0x000fc8000fffe1ff */
[----:B------:R-:W-:Y:S02]  /*18a0*/  USHF.L.U32 UR5, UR4, 0xb, URZ ;  /* 0x0000000b04057899 */ /* 0x000fe400080006ff */
[----:B------:R-:W-:Y:S01]  /*18b0*/  USHF.L.U32 UR4, UR4, 0x1, URZ ;  /* 0x0000000104047899 */ /* 0x000fe200080006ff */
[----:B------:R-:W2:Y:S03]  /*18c0*/  FENCE.VIEW.ASYNC.S ;  /* 0x00000000000073c6 */ /* 0x000ea60000000000 */
[----:B--2---:R3:W4:Y:S08]  /*18d0*/  SYNCS.EXCH.64 URZ, [UR12+0x6008], UR8 ;  /* 0x006008080cff75b2 */ /* 0x0047300008000100 */
[----:B------:R3:W2:Y:S02]  /*18e0*/  SYNCS.EXCH.64 URZ, [UR12+0x6018], UR4 ;  /* 0x006018040cff75b2 */ /* 0x0006a40008000100 */
[----:B---3--:R-:W-:Y:S01]  /*18f0*/  NOP ;  /* 0x0000000000007918 */ /* 0x008fe20000000000 */
.L_x_54:
[----:B--2---:R-:W-:Y:S05]  /*1900*/  BSYNC.RECONVERGENT B4 ;  /* 0x0000000000047941 */ /* 0x004fea0003800200 */
.L_x_53:
[----:B------:R-:W-:Y:S05]  /*1910*/  @!P0 BRA `(.L_x_55) ;  /* 0x0000000800388947 */ /* 0x000fea0003800000 */
[----:B----4-:R-:W-:Y:S01]  /*1920*/  BAR.SYNC.DEFER_BLOCKING 0x0 ;  /* 0x0000000000007b1d */ /* 0x010fe20000010000 */
[----:B------:R-:W-:Y:S01]  /*1930*/  ELECT P1, URZ, PT ;  /* 0x0000000000ff782f */ /* 0x000fe20003820000 */
[----:B------:R-:W-:Y:S01]  /*1940*/  @!P3 IMAD.MOV.U32 R2, RZ, RZ, 0x3000 ;  /* 0x00003000ff02b424 */ /* 0x000fe200078e00ff */
[----:B------:R-:W-:Y:S02]  /*1950*/  ULOP3.LUT UR6, UR13, 0x1, URZ, 0xc0, !UPT ;  /* 0x000000010d067892 */ /* 0x000fe4000f8ec0ff */
[----:B------:R-:W-:Y:S01]  /*1960*/  ISETP.LT.U32.AND P1, PT, R68, 0x20, P1 ;  /* 0x000000204400780c */ /* 0x000fe20000f21070 */
[----:B------:R-:W-:Y:S02]  /*1970*/  UIADD3 UR4, UPT, UPT, UR12, 0x4000, URZ ;  /* 0x000040000c047890 */ /* 0x000fe4000fffe0ff */
[----:B------:R-:W-:Y:S02]  /*1980*/  ULEA UR28, UR6, UR12, 0xc ;  /* 0x0000000c061c7291 */ /* 0x000fe4000f8e60ff */
[----:B------:R-:W-:Y:S01]  /*1990*/  ULEA UR30, UR6, UR16, 0x6 ;  /* 0x00000010061e7291 */ /* 0x000fe2000f8e30ff */
[----:B------:R-:W-:Y:S01]  /*19a0*/  UMOV UR7, UR11 ;  /* 0x0000000b00077c82 */ /* 0x000fe20008000000 */
[----:B------:R-:W-:-:S04]  /*19b0*/  ELECT P0, URZ, PT ;  /* 0x0000000000ff782f */ /* 0x000fc80003800000 */
[----:B------:R-:W-:Y:S02]  /*19c0*/  ISETP.LT.U32.AND P0, PT, R68, 0x40, P0 ;  /* 0x000000404400780c */ /* 0x000fe40000701070 */
[----:B------:R-:W-:Y:S01]  /*19d0*/  VOTEU.ANY UP0, P1 ;  /* 0x0000000000ff7886 */ /* 0x000fe20000800100 */
[----:B------:R-:W-:-:S04]  /*19e0*/  VOTEU.ANY UP2, P1 ;  /* 0x0000000000ff7886 */ /* 0x000fc80000840100 */
[----:B------:R-:W-:Y:S02]  /*19f0*/  @UP0 UIADD3 UR5, UPT, UPT, UR12, 0x6000, URZ ;  /* 0x000060000c050890 */ /* 0x000fe4000fffe0ff */
[----:B------:R2:W-:Y:S01]  /*1a00*/  @!P3 SYNCS.ARRIVE.TRANS64 RZ, [UR12+0x6000], R2 ;  /* 0x00600002ffffb9a7 */ /* 0x0005e2000800000c */
[----:B------:R-:W-:Y:S01]  /*1a10*/  @UP0 UMOV UR6, URZ ;  /* 0x000000ff00060c82 */ /* 0x000fe20008000000 */
[----:B------:R-:W-:Y:S01]  /*1a20*/  BAR.SYNC.DEFER_BLOCKING 0x0 ;  /* 0x0000000000007b1d */ /* 0x000fe20000010000 */
[----:B------:R-:W-:-:S05]  /*1a30*/  UISETP.NE.U32.AND UP0, UPT, UR13, URZ, UPT ;  /* 0x000000ff0d00728c */ /* 0x000fca000bf05070 */
[----:B------:R-:W-:Y:S01]  /*1a40*/  VOTEU.ANY UP1, P0 ;  /* 0x0000000000ff7886 */ /* 0x000fe20000020100 */
[----:B------:R-:W-:-:S04]  /*1a50*/  VOTEU.ANY UP3, P0 ;  /* 0x0000000000ff7886 */ /* 0x000fc80000060100 */
[----:B------:R-:W-:Y:S01]  /*1a60*/  @UP1 UIADD3 UR29, UPT, UPT, UR12, 0x6000, URZ ;  /* 0x000060000c1d1890 */ /* 0x000fe2000fffe0ff */
[----:B------:R-:W-:Y:S01]  /*1a70*/  @UP1 UMOV UR31, URZ ;  /* 0x000000ff001f1c82 */ /* 0x000fe20008000000 */
[----:B------:R2:W-:Y:S01]  /*1a80*/  @UP2 UTMALDG.2D [UR4], [UR20] ;  /* 0x00000004140025b4 */ /* 0x0005e20008008000 */
[----:B------:R3:W-:Y:S06]  /*1a90*/  MEMBAR.ALL.CTA ;  /* 0x0000000000007992 */ /* 0x0007ec0000008000 */
[----:B---3--:R-:W3:Y:S02]  /*1aa0*/  FENCE.VIEW.ASYNC.S ;  /* 0x00000000000073c6 */ /* 0x008ee40000000000 */
[----:B---3--:R-:W-:Y:S06]  /*1ab0*/  BAR.SYNC.DEFER_BLOCKING 0x0 ;  /* 0x0000000000007b1d */ /* 0x008fec0000010000 */
[----:B------:R2:W-:Y:S02]  /*1ac0*/  @UP3 UTMALDG.2D [UR28], [UR22] ;  /* 0x0000001c160035b4 */ /* 0x0005e40008008000 */
[----:B------:R-:W-:Y:S06]  /*1ad0*/  BAR.SYNC.DEFER_BLOCKING 0x0 ;  /* 0x0000000000007b1d */ /* 0x000fec0000010000 */
[----:B------:R-:W3:Y:S02]  /*1ae0*/  SYNCS.PHASECHK.TRANS64.TRYWAIT P0, [UR12+0x6000], RZ ;  /* 0x006000ffff0075a7 */ /* 0x000ee4000800110c */
[----:B--23--:R-:W-:Y:S05]  /*1af0*/  @!P0 BRA `(.L_x_56) ;  /* 0x0000000c00d48947 */ /* 0x00cfea0003800000 */
.L_x_70:
[----:B------:R-:W-:Y:S05]  /*1b00*/  BRA.U UP0, `(.L_x_57) ;  /* 0x0000000100587547 */ /* 0x000fea000b800000 */
[----:B------:R-:W-:Y:S02]  /*1b10*/  USHF.R.U32.HI UR6, URZ, 0x4, UR12 ;  /* 0x00000004ff067899 */ /* 0x000fe4000801160c */
[----:B------:R-:W-:Y:S02]  /*1b20*/  USHF.R.U32.HI UR4, URZ, 0x4, UR4 ;  /* 0x00000004ff047899 */ /* 0x000fe40008011604 */
[----:B------:R-:W-:Y:S02]  /*1b30*/  USGXT.U32 UR6, UR6, 0xe ;  /* 0x0000000e0606789a */ /* 0x000fe40008000000 */
[----:B------:R-:W-:Y:S01]  /*1b40*/  USGXT.U32 UR4, UR4, 0xe ;  /* 0x0000000e0404789a */ /* 0x000fe20008000000 */
[----:B------:R-:W-:Y:S01]  /*1b50*/  UMOV UR18, 0x1000080 ;  /* 0x0100008000127882 */ /* 0x000fe20000000000 */
[----:B------:R-:W-:Y:S01]  /*1b60*/  UMOV UR19, 0x40004040 ;  /* 0x4000404000137882 */ /* 0x000fe20000000000 */
[----:B------:R-:W-:Y:S01]  /*1b70*/  UMOV UR7, URZ ;  /* 0x000000ff00077c82 */ /* 0x000fe20008000000 */
[----:B------:R-:W-:Y:S01]  /*1b80*/  UMOV UR8, 0xfffffffe ;  /* 0xfffffffe00087882 */ /* 0x000fe20000000000 */
[----:B------:R-:W-:Y:S01]  /*1b90*/  UMOV UR9, 0x7fffbfdf ;  /* 0x7fffbfdf00097882 */ /* 0x000fe20000000000 */
[----:B------:R-:W-:Y:S01]  /*1ba0*/  UMOV UR5, URZ ;  /* 0x000000ff00057c82 */ /* 0x000fe20008000000 */
[----:B------:R-:W-:-:S02]  /*1bb0*/  UIADD3.64 UR18, UPT, UPT, UR6, UR18, URZ ;  /* 0x0000001206127297 */ /* 0x000fc4000fffe0ff */
[----:B------:R-:W-:Y:S02]  /*1bc0*/  ULOP3.LUT UR6, UR6, 0x1000000, URZ, 0xfc, !UPT ;  /* 0x0100000006067892 */ /* 0x000fe4000f8efcff */
[----:B------:R-:W-:Y:S01]  /*1bd0*/  UIADD3.64 UR8, UPT, UPT, UR4, -UR8, URZ ;  /* 0x8000000804087297 */ /* 0x000fe2000fffe0ff */
[----:B------:R-:W-:Y:S01]  /*1be0*/  UMOV UR26, 0x0 ;  /* 0x00000000001a7882 */ /* 0x000fe20000000000 */
[----:B------:R-:W-:Y:S01]  /*1bf0*/  UMOV UR27, 0x4210490 ;  /* 0x04210490001b7882 */ /* 0x000fe20000000000 */
[----:B------:R-:W-:Y:S01]  /*1c00*/  UMOV UR5, 0x80004020 ;  /* 0x8000402000057882 */ /* 0x000fe20000000000 */
[----:B------:R-:W-:Y:S01]  /*1c10*/  UMOV UR7, 0x40004040 ;  /* 0x4000404000077882 */ /* 0x000fe20000000000 */
[----:B------:R-:W-:Y:S01]  /*1c20*/  UMOV UR28, 0x0 ;  /* 0x00000000001c7882 */ /* 0x000fe20000000000 */
[----:B------:R-:W-:Y:S01]  /*1c30*/  UMOV UR29, 0x4210490 ;  /* 0x04210490001d7882 */ /* 0x000fe20000000000 */
[----:B------:R2:W-:Y:S02]  /*1c40*/  UTCHMMA gdesc[UR4], gdesc[UR6], tmem[UR24], tmem[UR26], idesc[UR27], !UPT ;  /* 0x00ff1a06040075ea */ /* 0x0005e4000f800018 */
[----:B------:R2:W-:Y:S01]  /*1c50*/  UTCHMMA gdesc[UR8], gdesc[UR18], tmem[UR24], tmem[UR28], idesc[UR29], UPT ;  /* 0x00ff1c12080075ea */ /* 0x0005e2000b800018 */
[----:B------:R-:W-:-:S02]  /*1c60*/  NOP ;  /* 0x0000000000007918 */ /* 0x000fc40000000000 */
.L_x_57:
[----:B------:R-:W-:Y:S01]  /*1c70*/  ELECT P0, URZ, PT ;  /* 0x0000000000ff782f */ /* 0x000fe20003800000 */
[----:B--2---:R-:W-:Y:S01]  /*1c80*/  UMOV UR4, UR10 ;  /* 0x0000000a00047c82 */ /* 0x004fe20008000000 */
[----:B------:R-:W-:Y:S02]  /*1c90*/  UMOV UR5, URZ ;  /* 0x000000ff00057c82 */ /* 0x000fe40008000000 */
[----:B------:R-:W-:-:S13]  /*1ca0*/  ISETP.LT.U32.AND P0, PT, R68, 0x20, P0 ;  /* 0x000000204400780c */ /* 0x000fda0000701070 */
[----:B------:R-:W-:Y:S01]  /*1cb0*/  VOTEU.ANY UP0, P0 ;  /* 0x0000000000ff7886 */ /* 0x000fe20000000100 */
[----:B------:R-:W-:Y:S01]  /*1cc0*/  VOTEU.ANY UP1, P0 ;  /* 0x0000000000ff7886 */ /* 0x000fe20000020100 */
[----:B------:R-:W-:-:S03]  /*1cd0*/  ISETP.GE.U32.AND P0, PT, R12, 0x21, PT ;  /* 0x000000210c00780c */ /* 0x000fc60003f06070 */
[----:B------:R-:W-:Y:S02]  /*1ce0*/  @UP0 UMOV UR4, UR4 ;  /* 0x0000000400040c82 */ /* 0x000fe40008000000 */
[----:B------:R2:W-:Y:S01]  /*1cf0*/  @UP1 UTCBAR [UR4], URZ ;  /* 0x000000ff040013e9 */ /* 0x0005e200080000ff */
[----:B------:R-:W-:Y:S06]  /*1d00*/  BAR.SYNC.DEFER_BLOCKING 0x0 ;  /* 0x0000000000007b1d */ /* 0x000fec0000010000 */
[----:B------:R-:W3:Y:S02]  /*1d10*/  SYNCS.PHASECHK.TRANS64.TRYWAIT P1, [UR12+0x6010], RZ ;  /* 0x006010ffff0075a7 */ /* 0x000ee4000802110c */
[----:B--23--:R-:W-:Y:S05]  /*1d20*/  @!P1 BRA `(.L_x_58) ;  /* 0x0000000c00549947 */ /* 0x00cfea0003800000 */
.L_x_71:
[----:B------:R-:W-:Y:S01]  /*1d30*/  IMAD.MOV.U32 R2, RZ, RZ, RZ ;  /* 0x000000ffff027224 */ /* 0x000fe200078e00ff */
[----:B------:R-:W-:Y:S06]  /*1d40*/  @!P0 BRA `(.L_x_55) ;  /* 0x00000004002c8947 */ /* 0x000fec0003800000 */
[----:B------:R-:W2:Y:S01]  /*1d50*/  LDCU UR19, c[0x0][0x3a0] ;  /* 0x00007400ff1377ac */ /* 0x000ea20008000800 */
[----:B------:R-:W-:Y:S01]  /*1d60*/  UMOV UR17, 0x1 ;  /* 0x0000000100117882 */ /* 0x000fe20000000000 */
[----:B------:R-:W-:-:S05]  /*1d70*/  UMOV UR10, 0x20 ;  /* 0x00000020000a7882 */ /* 0x000fca0000000000 */
.L_x_62:
[----:B------:R-:W-:Y:S01]  /*1d80*/  BAR.SYNC.DEFER_BLOCKING 0x0 ;  /* 0x0000000000007b1d */ /* 0x000fe20000010000 */
[----:B------:R-:W-:Y:S01]  /*1d90*/  ULEA UR18, UR17, UR12, 0x3 ;  /* 0x0000000c11127291 */ /* 0x000fe2000f8e18ff */
[----:B-----5:R-:W-:Y:S01]  /*1da0*/  @!P3 IMAD.MOV.U32 R3, RZ, RZ, 0x3000 ;  /* 0x00003000ff03b424 */ /* 0x020fe200078e00ff */
[----:B------:R-:W-:Y:S01]  /*1db0*/  ELECT P1, URZ, PT ;  /* 0x0000000000ff782f */ /* 0x000fe20003820000 */
[----:B------:R-:W-:-:S03]  /*1dc0*/  ULEA UR8, UR17, UR12, 0xc ;  /* 0x0000000c11087291 */ /* 0x000fc6000f8e60ff */
[----:B------:R-:W-:Y:S02]  /*1dd0*/  ISETP.LT.U32.AND P1, PT, R68, 0x20, P1 ;  /* 0x000000204400780c */ /* 0x000fe40000f21070 */
[----:B------:R-:W-:Y:S01]  /*1de0*/  ELECT P0, URZ, PT ;  /* 0x0000000000ff782f */ /* 0x000fe20003800000 */
[----:B------:R-:W-:-:S03]  /*1df0*/  UIADD3 UR8, UPT, UPT, UR8, 0x4000, URZ ;  /* 0x0000400008087890 */ /* 0x000fc6000fffe0ff */
[----:B------:R-:W-:Y:S01]  /*1e00*/  ISETP.LT.U32.AND P0, PT, R68, 0x40, P0 ;  /* 0x000000404400780c */ /* 0x000fe20000701070 */
[----:B------:R-:W-:Y:S02]  /*1e10*/  ULEA UR4, UR17, UR12, 0xd ;  /* 0x0000000c11047291 */ /* 0x000fe4000f8e68ff */
[----:B------:R-:W-:Y:S01]  /*1e20*/  ULOP3.LUT UR5, UR13, 0x1, URZ, 0xc0, !UPT ;  /* 0x000000010d057892 */ /* 0x000fe2000f8ec0ff */
[----:B------:R-:W-:-:S03]  /*1e30*/  UMOV UR31, UR10 ;  /* 0x0000000a001f7c82 */ /* 0x000fc60008000000 */
[----:B------:R-:W-:Y:S01]  /*1e40*/  ULEA UR28, UR5, UR4, 0xc ;  /* 0x00000004051c7291 */ /* 0x000fe2000f8e60ff */
[----:B------:R-:W-:Y:S01]  /*1e50*/  VOTEU.ANY UP0, P1 ;  /* 0x0000000000ff7886 */ /* 0x000fe20000800100 */
[----:B------:R-:W-:Y:S01]  /*1e60*/  ULEA UR30, UR5, UR16, 0x6 ;  /* 0x00000010051e7291 */ /* 0x000fe2000f8e30ff */
[----:B------:R3:W-:Y:S03]  /*1e70*/  @!P3 SYNCS.ARRIVE.TRANS64 RZ, [UR18+0x6000], R3 ;  /* 0x00600003ffffb9a7 */ /* 0x0007e60008000012 */
[----:B------:R-:W-:Y:S01]  /*1e80*/  VOTEU.ANY UP1, P0 ;  /* 0x0000000000ff7886 */ /* 0x000fe20000020100 */
[----:B------:R-:W-:Y:S01]  /*1e90*/  @UP0 UIADD3 UR9, UPT, UPT, UR18, 0x6000, URZ ;  /* 0x0000600012090890 */ /* 0x000fe2000fffe0ff */
[----:B------:R-:W-:Y:S01]  /*1ea0*/  VOTEU.ANY UP0, P1 ;  /* 0x0000000000ff7886 */ /* 0x000fe20000800100 */
[----:B------:R-:W-:Y:S02]  /*1eb0*/  BAR.SYNC.DEFER_BLOCKING 0x0 ;  /* 0x0000000000007b1d */ /* 0x000fe40000010000 */
[----:B------:R-:W-:Y:S01]  /*1ec0*/  @UP1 UIADD3 UR29, UPT, UPT, UR18, 0x6000, URZ ;  /* 0x00006000121d1890 */ /* 0x000fe2000fffe0ff */
[----:B---3--:R-:W-:-:S03]  /*1ed0*/  IMAD.U32 R3, R2, -0x80000000, RZ ;  /* 0x8000000002037824 */ /* 0x008fc600078e00ff */
[----:B------:R-:W-:Y:S01]  /*1ee0*/  VOTEU.ANY UP1, P0 ;  /* 0x0000000000ff7886 */ /* 0x000fe20000020100 */
[----:B------:R3:W-:Y:S01]  /*1ef0*/  @UP0 UTMALDG.2D [UR8], [UR20] ;  /* 0x00000008140005b4 */ /* 0x0007e20008008000 */
[----:B------:R-:W-:Y:S01]  /*1f00*/  UISETP.NE.U32.AND UP0, UPT, UR13, URZ, UPT ;  /* 0x000000ff0d00728c */ /* 0x000fe2000bf05070 */
[----:B------:R4:W-:Y:S06]  /*1f10*/  MEMBAR.ALL.CTA ;  /* 0x0000000000007992 */ /* 0x0009ec0000008000 */
[----:B----4-:R-:W4:Y:S02]  /*1f20*/  FENCE.VIEW.ASYNC.S ;  /* 0x00000000000073c6 */ /* 0x010f240000000000 */
[----:B----4-:R-:W-:Y:S06]  /*1f30*/  BAR.SYNC.DEFER_BLOCKING 0x0 ;  /* 0x0000000000007b1d */ /* 0x010fec0000010000 */
[----:B------:R3:W-:Y:S02]  /*1f40*/  @UP1 UTMALDG.2D [UR28], [UR22] ;  /* 0x0000001c160015b4 */ /* 0x0007e40008008000 */
[----:B------:R-:W-:Y:S06]  /*1f50*/  BAR.SYNC.DEFER_BLOCKING 0x0 ;  /* 0x0000000000007b1d */ /* 0x000fec0000010000 */
[----:B------:R-:W4:Y:S02]  /*1f60*/  SYNCS.PHASECHK.TRANS64.TRYWAIT P0, [UR18+0x6000], R3 ;  /* 0x00600003ff0075a7 */ /* 0x000f240008001112 */
[----:B---34-:R-:W-:Y:S05]  /*1f70*/  @!P0 BRA `(.L_x_59) ;  /* 0x0000000800cc8947 */ /* 0x018fea0003800000 */
.L_x_72:
[----:B------:R-:W-:Y:S05]  /*1f80*/  BRA.U UP0, `(.L_x_60) ;  /* 0x0000000100507547 */ /* 0x000fea000b800000 */
[----:B------:R-:W-:Y:S02]  /*1f90*/  USHF.R.U32.HI UR6, URZ, 0x4, UR8 ;  /* 0x00000004ff067899 */ /* 0x000fe40008011608 */
[----:B------:R-:W-:Y:S02]  /*1fa0*/  USHF.R.U32.HI UR8, URZ, 0x4, UR4 ;  /* 0x00000004ff087899 */ /* 0x000fe40008011604 */
[----:B------:R-:W-:Y:S02]  /*1fb0*/  USGXT.U32 UR6, UR6, 0xe ;  /* 0x0000000e0606789a */ /* 0x000fe40008000000 */
[----:B------:R-:W-:Y:S02]  /*1fc0*/  USGXT.U32 UR8, UR8, 0xe ;  /* 0x0000000e0808789a */ /* 0x000fe40008000000 */
[----:B------:R-:W-:Y:S02]  /*1fd0*/  UIADD3 UR26, UP0, UPT, UR6, 0x2, URZ ;  /* 0x00000002061a7890 */ /* 0x000fe4000ff1e0ff */
[----:B------:R-:W-:Y:S01]  /*1fe0*/  UIADD3 UR28, UP1, UPT, UR8, 0x1000080, URZ ;  /* 0x01000080081c7890 */ /* 0x000fe2000ff3e0ff */
[----:B------:R-:W-:Y:S01]  /*1ff0*/  UMOV UR4, URZ ;  /* 0x000000ff00047c82 */ /* 0x000fe20008000000 */
[----:B------:R-:W-:Y:S01]  /*2000*/  UMOV UR5, URZ ;  /* 0x000000ff00057c82 */ /* 0x000fe20008000000 */
[----:B------:R-:W-:-:S02]  /*2010*/  ULOP3.LUT UR8, UR8, 0x1000000, URZ, 0xfc, !UPT ;  /* 0x0100000008087892 */ /* 0x000fc4000f8efcff */
[----:B------:R-:W-:Y:S02]  /*2020*/  UIADD3.X UR27, UPT, UPT, UR4, -0x7fffbfe0, URZ, UP0, !UPT ;  /* 0x80004020041b7890 */ /* 0x000fe400087fe4ff */
[----:B------:R-:W-:Y:S01]  /*2030*/  UIADD3.X UR29, UPT, UPT, UR5, 0x40004040, URZ, UP1, !UPT ;  /* 0x40004040051d7890 */ /* 0x000fe20008ffe4ff */
[----:B------:R-:W-:Y:S01]  /*2040*/  UMOV UR30, 0x0 ;  /* 0x00000000001e7882 */ /* 0x000fe20000000000 */
[----:B------:R-:W-:Y:S01]  /*2050*/  UMOV UR31, 0x4210490 ;  /* 0x04210490001f7882 */ /* 0x000fe20000000000 */
[----:B------:R-:W-:Y:S01]  /*2060*/  UMOV UR7, 0x80004020 ;  /* 0x8000402000077882 */ /* 0x000fe20000000000 */
[----:B------:R-:W-:Y:S01]  /*2070*/  UMOV UR9, 0x40004040 ;  /* 0x4000404000097882 */ /* 0x000fe20000000000 */
[----:B------:R-:W-:Y:S01]  /*2080*/  UMOV UR4, 0x0 ;  /* 0x0000000000047882 */ /* 0x000fe20000000000 */
[----:B------:R-:W-:Y:S01]  /*2090*/  UMOV UR5, 0x4210490 ;  /* 0x0421049000057882 */ /* 0x000fe20000000000 */
[----:B------:R3:W-:Y:S02]  /*20a0*/  UTCHMMA gdesc[UR6], gdesc[UR8], tmem[UR24], tmem[UR30], idesc[UR31], UPT ;  /* 0x00ff1e08060075ea */ /* 0x0007e4000b800018 */
[----:B------:R3:W-:Y:S01]  /*20b0*/  UTCHMMA gdesc[UR26], gdesc[UR28], tmem[UR24], tmem[UR4], idesc[UR5], UPT ;  /* 0x00ff041c1a0075ea */ /* 0x0007e2000b800018 */
[----:B------:R-:W-:-:S02]  /*20c0*/  NOP ;  /* 0x0000000000007918 */ /* 0x000fc40000000000 */
.L_x_60:
[----:B------:R-:W-:Y:S01]  /*20d0*/  ELECT P0, URZ, PT ;  /* 0x0000000000ff782f */ /* 0x000fe20003800000 */
[----:B---3--:R-:W-:-:S03]  /*20e0*/  UIADD3 UR4, UPT, UPT, UR18, 0x6010, URZ ;  /* 0x0000601012047890 */ /* 0x008fc6000fffe0ff */
[----:B------:R-:W-:Y:S01]  /*20f0*/  ISETP.LT.U32.AND P0, PT, R68, 0x20, P0 ;  /* 0x000000204400780c */ /* 0x000fe20000701070 */
[----:B------:R-:W-:-:S12]  /*2100*/  UMOV UR5, URZ ;  /* 0x000000ff00057c82 */ /* 0x000fd80008000000 */
[----:B------:R-:W-:Y:S01]  /*2110*/  VOTEU.ANY UP0, P0 ;  /* 0x0000000000ff7886 */ /* 0x000fe20000000100 */
[----:B------:R-:W-:-:S04]  /*2120*/  VOTEU.ANY UP1, P0 ;  /* 0x0000000000ff7886 */ /* 0x000fc80000020100 */
[----:B------:R-:W-:Y:S02]  /*2130*/  @UP0 UMOV UR4, UR4 ;  /* 0x0000000400040c82 */ /* 0x000fe40008000000 */
[----:B------:R3:W-:Y:S01]  /*2140*/  @UP1 UTCBAR [UR4], URZ ;  /* 0x000000ff040013e9 */ /* 0x0007e200080000ff */
[----:B------:R-:W-:Y:S06]  /*2150*/  BAR.SYNC.DEFER_BLOCKING 0x0 ;  /* 0x0000000000007b1d */ /* 0x000fec0000010000 */
[----:B------:R-:W4:Y:S02]  /*2160*/  SYNCS.PHASECHK.TRANS64.TRYWAIT P0, [UR18+0x6010], R3 ;  /* 0x00601003ff0075a7 */ /* 0x000f240008001112 */
[----:B---34-:R-:W-:Y:S05]  /*2170*/  @!P0 BRA `(.L_x_61) ;  /* 0x0000000800588947 */ /* 0x018fea0003800000 */
.L_x_73:
[----:B------:R-:W-:Y:S02]  /*2180*/  UIADD3 UR17, UPT, UPT, UR17, 0x1, URZ ;  /* 0x0000000111117890 */ /* 0x000fe4000fffe0ff */
[----:B------:R-:W-:Y:S02]  /*2190*/  UIADD3 UR10, UPT, UPT, UR10, 0x20, URZ ;  /* 0x000000200a0a7890 */ /* 0x000fe4000fffe0ff */
[----:B------:R-:W-:-:S04]  /*21a0*/  UISETP.NE.U32.AND UP0, UPT, UR17, 0x2, UPT ;  /* 0x000000021100788c */ /* 0x000fc8000bf05070 */
[----:B------:R-:W-:Y:S02]  /*21b0*/  USEL UR17, UR17, URZ, UP0 ;  /* 0x000000ff11117287 */ /* 0x000fe40008000000 */
[----:B------:R-:W-:Y:S02]  /*21c0*/  USEL UR4, URZ, 0x1, UP0 ;  /* 0x00000001ff047887 */ /* 0x000fe40008000000 */
[----:B--2---:R-:W-:-:S04]  /*21d0*/  UISETP.GE.AND UP0, UPT, UR10, UR19, UPT ;  /* 0x000000130a00728c */ /* 0x004fc8000bf06270 */
[----:B------:R-:W-:-:S05]  /*21e0*/  LOP3.LUT R2, R2, UR4, RZ, 0x3c, !PT ;  /* 0x0000000402027c12 */ /* 0x000fca000f8e3cff */
[----:B------:R-:W-:Y:S05]  /*21f0*/  BRA.U !UP0, `(.L_x_62) ;  /* 0xfffffff908e07547 */ /* 0x000fea000b83ffff */
.L_x_55:
[----:B----4-:R-:W-:Y:S06]  /*2200*/  BAR.SYNC.DEFER_BLOCKING 0x0 ;  /* 0x0000000000007b1d */ /* 0x010fec0000010000 */
[----:B------:R-:W-:Y:S04]  /*2210*/  BSSY.RECONVERGENT B4, `(.L_x_63) ;  /* 0x0000004000047945 */ /* 0x000fe80003800200 */
[----:B------:R-:W-:Y:S05]  /*2220*/  @P3 BRA `(.L_x_64) ;  /* 0x0000000000083947 */ /* 0x000fea0003800000 */
[----:B------:R-:W2:Y:S02]  /*2230*/  SYNCS.CCTL.IV [UR12+0x6000] ;  /* 0x00600000ff0079b1 */ /* 0x000ea4000800000c */
[----:B--2---:R-:W2:Y:S02]  /*2240*/  SYNCS.CCTL.IV [UR12+0x6010] ;  /* 0x00601000ff0079b1 */ /* 0x004ea4000800000c */
.L_x_64:
[----:B------:R-:W-:Y:S05]  /*2250*/  BSYNC.RECONVERGENT B4 ;  /* 0x0000000000047941 */ /* 0x000fea0003800200 */
.L_x_63:
[----:B--2---:R-:W-:Y:S06]  /*2260*/  BAR.SYNC.DEFER_BLOCKING 0x0 ;  /* 0x0000000000007b1d */ /* 0x004fec0000010000 */
[----:B------:R-:W-:Y:S04]  /*2270*/  BSSY.RECONVERGENT B4, `(.L_x_65) ;  /* 0x0000004000047945 */ /* 0x000fe80003800200 */
[----:B------:R-:W-:Y:S05]  /*2280*/  @P3 BRA `(.L_x_66) ;  /* 0x0000000000083947 */ /* 0x000fea0003800000 */
[----:B------:R-:W2:Y:S02]  /*2290*/  SYNCS.CCTL.IV [UR12+0x6008] ;  /* 0x00600800ff0079b1 */ /* 0x000ea4000800000c */
[----:B--2---:R-:W2:Y:S02]  /*22a0*/  SYNCS.CCTL.IV [UR12+0x6018] ;  /* 0x00601800ff0079b1 */ /* 0x004ea4000800000c */
.L_x_66:
[----:B------:R-:W-:Y:S05]  /*22b0*/  BSYNC.RECONVERGENT B4 ;  /* 0x0000000000047941 */ /* 0x000fea0003800200 */
.L_x_65:
[----:B------:R-:W-:Y:S01]  /*22c0*/  USHF.L.U32 UR4, UR13, 0x15, URZ ;  /* 0x000000150d047899 */ /* 0x000fe200080006ff */
[C---:B------:R-:W-:Y:S01]  /*22d0*/  IMAD.SHL.U32 R4, R0.reuse, 0x80, RZ ;  /* 0x0000008000047824 */ /* 0x040fe200078e00ff */
[----:B------:R-:W-:Y:S01]  /*22e0*/  ELECT P0, URZ, PT ;  /* 0x0000000000ff782f */ /* 0x000fe20003800000 */
[C---:B------:R-:W-:Y:S01]  /*22f0*/  IMAD.SHL.U32 R2, R0.reuse, 0x40, RZ ;  /* 0x0000004000027824 */ /* 0x040fe200078e00ff */
[----:B------:R-:W-:Y:S01]  /*2300*/  ULOP3.LUT UR4, UR4, 0x600000, URZ, 0xc0, !UPT ;  /* 0x0060000004047892 */ /* 0x000fe2000f8ec0ff */
[----:B-----5:R-:W-:Y:S01]  /*2310*/  IMAD.SHL.U32 R3, R0, 0x10, RZ ;  /* 0x0000001000037824 */ /* 0x020fe200078e00ff */
[----:B------:R-:W-:Y:S01]  /*2320*/  LOP3.LUT R5, R4, 0x780, RZ, 0xc0, !PT ;  /* 0x0000078004057812 */ /* 0x000fe200078ec0ff */
[----:B------:R-:W-:Y:S01]  /*2330*/  IMAD.SHL.U32 R0, R0, 0x200, RZ ;  /* 0x0000020000007824 */ /* 0x000fe200078e00ff */
[----:B------:R-:W-:Y:S01]  /*2340*/  LOP3.LUT R2, R2, 0x1800, RZ, 0xc0, !PT ;  /* 0x0000180002027812 */ /* 0x000fe200078ec0ff */
[----:B------:R-:W-:Y:S01]  /*2350*/  UIADD3 UR4, UPT, UPT, UR24, UR4, URZ ;  /* 0x0000000418047290 */ /* 0x000fe2000fffe0ff */
[----:B------:R-:W-:Y:S01]  /*2360*/  ISETP.LT.U32.AND P0, PT, R68, 0x40, P0 ;  /* 0x000000404400780c */ /* 0x000fe20000701070 */
[----:B------:R-:W-:Y:S01]  /*2370*/  ULOP3.LUT UR13, UR13, 0x1, URZ, 0xc0, !UPT ;  /* 0x000000010d0d7892 */ /* 0x000fe2000f8ec0ff */
[----:B------:R-:W-:Y:S01]  /*2380*/  LOP3.LUT R5, R5, 0x2000, R0, 0xf8, !PT ;  /* 0x0000200005057812 */ /* 0x000fe200078ef800 */
[----:B------:R-:W-:Y:S01]  /*2390*/  UMOV UR6, UR11 ;  /* 0x0000000b00067c82 */ /* 0x000fe20008000000 */
[----:B------:R-:W-:Y:S01]  /*23a0*/  LOP3.LUT R2, R2, 0x70, R3, 0xf8, !PT ;  /* 0x0000007002027812 */ /* 0x000fe200078ef803 */
[----:B------:R-:W-:-:S03]  /*23b0*/  ULEA UR5, UR13, UR16, 0x6 ;  /* 0x000000100d057291 */ /* 0x000fc6000f8e30ff */
[----:B------:R-:W-:Y:S02]  /*23c0*/  LOP3.LUT R0, R5, R2, RZ, 0xfc, !PT ;  /* 0x0000000205007212 */ /* 0x000fe400078efcff */
[----:B------:R-:W-:Y:S01]  /*23d0*/  LDTM.16dp32bit_t0_t15.x64 R4, tmem[UR4] ;  /* 0x00000004000479ee */ /* 0x000fe20008b00000 */
[----:B------:R-:W3:Y:S01]  /*23e0*/  LDTM.16dp32bit_t16_t31.x64 R4, tmem[UR4+0x40] ;  /* 0x00004004000479ee */ /* 0x000ee20008b20000 */
[----:B------:R-:W-:Y:S01]  /*23f0*/  NOP ;  /* 0x0000000000007918 */ /* 0x000fe20000000000 */
[C---:B------:R-:W-:Y:S01]  /*2400*/  LOP3.LUT R2, R0.reuse, 0x10, RZ, 0x3c, !PT ;  /* 0x0000001000027812 */ /* 0x040fe200078e3cff */
[----:B------:R-:W-:Y:S01]  /*2410*/  ULEA UR4, UR13, UR12, 0xd ;  /* 0x0000000c0d047291 */ /* 0x000fe2000f8e68ff */
[----:B------:R-:W-:Y:S01]  /*2420*/  LOP3.LUT R3, R0, 0x20, RZ, 0x3c, !PT ;  /* 0x0000002000037812 */ /* 0x000fe200078e3cff */
[----:B---3--:R-:W-:Y:S01]  /*2430*/  VOTEU.ANY UP1, P0 ;  /* 0x0000000000ff7886 */ /* 0x008fe20000020100 */
[----:B------:R-:W-:Y:S01]  /*2440*/  VOTEU.ANY UP0, P0 ;  /* 0x0000000000ff7886 */ /* 0x000fe20000000100 */
[----:B------:R-:W-:-:S02]  /*2450*/  F2FP.BF16.F32.PACK_AB R4, R5, R4 ;  /* 0x000000040504723e */ /* 0x000fc400000010ff */
[----:B------:R-:W-:Y:S02]  /*2460*/  F2FP.BF16.F32.PACK_AB R5, R7, R6 ;  /* 0x000000060705723e */ /* 0x000fe400000010ff */
[----:B------:R-:W-:Y:S02]  /*2470*/  F2FP.BF16.F32.PACK_AB R12, R13, R12 ;  /* 0x0000000c0d0c723e */ /* 0x000fe400000010ff */
[----:B------:R-:W-:Y:S02]  /*2480*/  F2FP.BF16.F32.PACK_AB R6, R9, R8 ;  /* 0x000000080906723e */ /* 0x000fe400000010ff */
[----:B------:R-:W-:Y:S02]  /*2490*/  F2FP.BF16.F32.PACK_AB R7, R11, R10 ;  /* 0x0000000a0b07723e */ /* 0x000fe400000010ff */
[----:B------:R-:W-:Y:S02]  /*24a0*/  F2FP.BF16.F32.PACK_AB R13, R15, R14 ;  /* 0x0000000e0f0d723e */ /* 0x000fe400000010ff */
[----:B------:R-:W-:Y:S01]  /*24b0*/  F2FP.BF16.F32.PACK_AB R20, R21, R20 ;  /* 0x000000141514723e */ /* 0x000fe200000010ff */
[----:B--2---:R2:W-:Y:S01]  /*24c0*/  STS.128 [R0+UR12], R4 ;  /* 0x0000000400007988 */ /* 0x0045e20008000c0c */
[----:B------:R-:W-:-:S02]  /*24d0*/  F2FP.BF16.F32.PACK_AB R14, R17, R16 ;  /* 0x00000010110e723e */ /* 0x000fc400000010ff */
[----:B------:R-:W-:Y:S02]  /*24e0*/  F2FP.BF16.F32.PACK_AB R15, R19, R18 ;  /* 0x00000012130f723e */ /* 0x000fe400000010ff */
[----:B------:R-:W-:Y:S02]  /*24f0*/  F2FP.BF16.F32.PACK_AB R21, R23, R22 ;  /* 0x000000161715723e */ /* 0x000fe400000010ff */
[----:B------:R-:W-:Y:S01]  /*2500*/  F2FP.BF16.F32.PACK_AB R28, R29, R28 ;  /* 0x0000001c1d1c723e */ /* 0x000fe200000010ff */
[----:B------:R2:W-:Y:S01]  /*2510*/  STS.128 [R2+UR12], R12 ;  /* 0x0000000c02007988 */ /* 0x0005e20008000c0c */
[----:B------:R-:W-:Y:S02]  /*2520*/  F2FP.BF16.F32.PACK_AB R22, R25, R24 ;  /* 0x000000181916723e */ /* 0x000fe400000010ff */
[----:B------:R-:W-:Y:S02]  /*2530*/  F2FP.BF16.F32.PACK_AB R23, R27, R26 ;  /* 0x0000001a1b17723e */ /* 0x000fe400000010ff */
[----:B------:R-:W-:-:S02]  /*2540*/  F2FP.BF16.F32.PACK_AB R29, R31, R30 ;  /* 0x0000001e1f1d723e */ /* 0x000fc400000010ff */
[----:B------:R-:W-:Y:S01]  /*2550*/  F2FP.BF16.F32.PACK_AB R36, R37, R36 ;  /* 0x000000242524723e */ /* 0x000fe200000010ff */
[----:B------:R2:W-:Y:S01]  /*2560*/  STS.128 [R3+UR12], R20 ;  /* 0x0000001403007988 */ /* 0x0005e20008000c0c */
[----:B------:R-:W-:Y:S02]  /*2570*/  F2FP.BF16.F32.PACK_AB R30, R33, R32 ;  /* 0x00000020211e723e */ /* 0x000fe400000010ff */
[----:B------:R-:W-:Y:S02]  /*2580*/  F2FP.BF16.F32.PACK_AB R31, R35, R34 ;  /* 0x00000022231f723e */ /* 0x000fe400000010ff */
[----:B------:R-:W-:Y:S02]  /*2590*/  F2FP.BF16.F32.PACK_AB R37, R39, R38 ;  /* 0x000000262725723e */ /* 0x000fe400000010ff */
[----:B------:R-:W-:Y:S02]  /*25a0*/  F2FP.BF16.F32.PACK_AB R44, R45, R44 ;  /* 0x0000002c2d2c723e */ /* 0x000fe400000010ff */
[----:B------:R-:W-:-:S02]  /*25b0*/  LOP3.LUT R8, R0, 0x30, RZ, 0x3c, !PT ;  /* 0x0000003000087812 */ /* 0x000fc400078e3cff */
[----:B------:R-:W-:Y:S02]  /*25c0*/  F2FP.BF16.F32.PACK_AB R38, R41, R40 ;  /* 0x000000282926723e */ /* 0x000fe400000010ff */
[----:B------:R-:W-:Y:S01]  /*25d0*/  F2FP.BF16.F32.PACK_AB R39, R43, R42 ;  /* 0x0000002a2b27723e */ /* 0x000fe200000010ff */
[----:B------:R2:W-:Y:S01]  /*25e0*/  STS.128 [R8+UR12], R28 ;  /* 0x0000001c08007988 */ /* 0x0005e20008000c0c */
[----:B------:R-:W-:Y:S02]  /*25f0*/  F2FP.BF16.F32.PACK_AB R45, R47, R46 ;  /* 0x0000002e2f2d723e */ /* 0x000fe400000010ff */
[----:B------:R-:W-:Y:S02]  /*2600*/  F2FP.BF16.F32.PACK_AB R52, R53, R52 ;  /* 0x000000343534723e */ /* 0x000fe400000010ff */
[----:B------:R-:W-:Y:S02]  /*2610*/  LOP3.LUT R9, R0, 0x40, RZ, 0x3c, !PT ;  /* 0x0000004000097812 */ /* 0x000fe400078e3cff */
[----:B------:R-:W-:-:S02]  /*2620*/  F2FP.BF16.F32.PACK_AB R46, R49, R48 ;  /* 0x00000030312e723e */ /* 0x000fc400000010ff */
[----:B------:R-:W-:Y:S01]  /*2630*/  F2FP.BF16.F32.PACK_AB R47, R51, R50 ;  /* 0x00000032332f723e */ /* 0x000fe200000010ff */
[----:B------:R2:W-:Y:S01]  /*2640*/  STS.128 [R9+UR12], R36 ;  /* 0x0000002409007988 */ /* 0x0005e20008000c0c */
[----:B------:R-:W-:Y:S02]  /*2650*/  F2FP.BF16.F32.PACK_AB R53, R55, R54 ;  /* 0x000000363735723e */ /* 0x000fe400000010ff */
[----:B------:R-:W-:Y:S02]  /*2660*/  F2FP.BF16.F32.PACK_AB R60, R61, R60 ;  /* 0x0000003c3d3c723e */ /* 0x000fe400000010ff */
[----:B------:R-:W-:Y:S02]  /*2670*/  LOP3.LUT R10, R0, 0x50, RZ, 0x3c, !PT ;  /* 0x00000050000a7812 */ /* 0x000fe400078e3cff */
[----:B------:R-:W-:Y:S02]  /*2680*/  F2FP.BF16.F32.PACK_AB R54, R57, R56 ;  /* 0x000000383936723e */ /* 0x000fe400000010ff */
[----:B------:R-:W-:Y:S01]  /*2690*/  F2FP.BF16.F32.PACK_AB R55, R59, R58 ;  /* 0x0000003a3b37723e */ /* 0x000fe200000010ff */
[----:B------:R2:W-:Y:S01]  /*26a0*/  STS.128 [R10+UR12], R44 ;  /* 0x0000002c0a007988 */ /* 0x0005e20008000c0c */
[----:B------:R-:W-:-:S02]  /*26b0*/  F2FP.BF16.F32.PACK_AB R61, R63, R62 ;  /* 0x0000003e3f3d723e */ /* 0x000fc400000010ff */
[C---:B------:R-:W-:Y:S02]  /*26c0*/  LOP3.LUT R11, R0.reuse, 0x60, RZ, 0x3c, !PT ;  /* 0x00000060000b7812 */ /* 0x040fe400078e3cff */
[----:B------:R-:W-:Y:S02]  /*26d0*/  F2FP.BF16.F32.PACK_AB R62, R65, R64 ;  /* 0x00000040413e723e */ /* 0x000fe400000010ff */
[----:B------:R-:W-:Y:S01]  /*26e0*/  F2FP.BF16.F32.PACK_AB R63, R67, R66 ;  /* 0x00000042433f723e */ /* 0x000fe200000010ff */
[----:B------:R2:W-:Y:S01]  /*26f0*/  STS.128 [R11+UR12], R52 ;  /* 0x000000340b007988 */ /* 0x0005e20008000c0c */
[----:B------:R-:W-:-:S05]  /*2700*/  LOP3.LUT R16, R0, 0x70, RZ, 0x3c, !PT ;  /* 0x0000007000107812 */ /* 0x000fca00078e3cff */
[----:B------:R2:W-:Y:S01]  /*2710*/  STS.128 [R16+UR12], R60 ;  /* 0x0000003c10007988 */ /* 0x0005e20008000c0c */
[----:B------:R3:W-:Y:S06]  /*2720*/  MEMBAR.ALL.CTA ;  /* 0x0000000000007992 */ /* 0x0007ec0000008000 */
[----:B---3--:R-:W3:Y:S02]  /*2730*/  FENCE.VIEW.ASYNC.S ;  /* 0x00000000000073c6 */ /* 0x008ee40000000000 */
[----:B---3--:R-:W-:Y:S06]  /*2740*/  BAR.SYNC.DEFER_BLOCKING 0x0 ;  /* 0x0000000000007b1d */ /* 0x008fec0000010000 */
[----:B------:R2:W-:Y:S01]  /*2750*/  @UP1 UTMASTG.2D [UR4], [UR14] ;  /* 0x000000040e0013b5 */ /* 0x0005e20008008000 */
[----:B------:R0:W-:Y:S01]  /*2760*/  UTMACMDFLUSH ;  /* 0x00000000000079b7 */ /* 0x0001e20000000000 */
[----:B------:R-:W-:-:S04]  /*2770*/  DEPBAR.LE SB0, 0x0 ;  /* 0x000080000000791a */ /* 0x000fc80000000000 */
[----:B------:R-:W-:Y:S08]  /*2780*/  BAR.SYNC.DEFER_BLOCKING 0x0 ;  /* 0x0000000000007b1d */ /* 0x000ff00000010000 */
[----:B------:R-:W-:Y:S06]  /*2790*/  BAR.SYNC.DEFER_BLOCKING 0x0 ;  /* 0x0000000000007b1d */ /* 0x000fec0000010000 */
[----:B--2---:R-:W-:Y:S05]  /*27a0*/  @P2 BRA `(.L_x_67) ;  /* 0x0000000000a02947 */ /* 0x004fea0003800000 */
[----:B------:R-:W2:Y:S01]  /*27b0*/  S2UR UR5, SR_CgaCtaId ;  /* 0x00000000000579c3 */ /* 0x000ea20000008800 */
[----:B------:R-:W-:Y:S01]  /*27c0*/  NOP ;  /* 0x0000000000007918 */ /* 0x000fe20000000000 */
[----:B------:R-:W-:Y:S01]  /*27d0*/  UMOV UR4, 0x50 ;  /* 0x0000005000047882 */ /* 0x000fe20000000000 */
[----:B------:R-:W-:Y:S02]  /*27e0*/  IMAD.U32 R0, RZ, RZ, UR24 ;  /* 0x00000018ff007e24 */ /* 0x000fe4000f8e00ff */
[----:B------:R-:W-:Y:S02]  /*27f0*/  IMAD.MOV.U32 R3, RZ, RZ, 0xf ;  /* 0x0000000fff037424 */ /* 0x000fe400078e00ff */
[----:B------:R-:W-:Y:S01]  /*2800*/  IMAD.MOV.U32 R7, RZ, RZ, 0x1 ;  /* 0x00000001ff077424 */ /* 0x000fe200078e00ff */
[----:B------:R-:W-:-:S04]  /*2810*/  LOP3.LUT R0, R0, 0xffff, RZ, 0xc0, !PT ;  /* 0x0000ffff00007812 */ /* 0x000fc800078ec0ff */
[----:B------:R-:W-:-:S05]  /*2820*/  SHF.R.U32.HI R0, RZ, 0x5, R0 ;  /* 0x00000005ff007819 */ /* 0x000fca0000011600 */
[----:B------:R-:W-:Y:S01]  /*2830*/  VIADD R2, R0, 0x10 ;  /* 0x0000001000027836 */ /* 0x000fe20000000000 */
[----:B------:R-:W-:Y:S01]  /*2840*/  SHF.L.U32 R0, R3, R0, RZ ;  /* 0x0000000003007219 */ /* 0x000fe200000006ff */
[----:B--2---:R-:W-:-:S03]  /*2850*/  ULEA UR6, UR5, UR4, 0x18 ;  /* 0x0000000405067291 */ /* 0x004fc6000f8ec0ff */
[----:B------:R-:W-:-:S04]  /*2860*/  SHF.L.U32 R3, R7, R2, RZ ;  /* 0x0000000207037219 */ /* 0x000fc800000006ff */
[----:B------:R-:W-:Y:S02]  /*2870*/  LOP3.LUT R0, R3, R0, RZ, 0xfc, !PT ;  /* 0x0000000003007212 */ /* 0x000fe400078efcff */
[----:B------:R-:W2:Y:S02]  /*2880*/  LDS R5, [UR6] ;  /* 0x00000006ff057984 */ /* 0x000ea40008000800 */
[C---:B------:R-:W-:Y:S02]  /*2890*/  LOP3.LUT R2, R0.reuse, 0xffff, RZ, 0xc0, !PT ;  /* 0x0000ffff00027812 */ /* 0x040fe400078ec0ff */
[----:B--2---:R-:W-:-:S04]  /*28a0*/  LOP3.LUT R3, R0, 0xffff, R5, 0x80, !PT ;  /* 0x0000ffff00037812 */ /* 0x004fc800078e8005 */
[----:B------:R-:W-:-:S13]  /*28b0*/  ISETP.NE.AND P0, PT, R3, R2, PT ;  /* 0x000000020300720c */ /* 0x000fda0003f05270 */
[----:B------:R-:W-:Y:S05]  /*28c0*/  @P0 BRA `(.L_x_68) ;  /* 0x0000000000500947 */ /* 0x000fea0003800000 */
[----:B------:R-:W-:Y:S02]  /*28d0*/  SHF.R.U32.HI R5, RZ, 0x10, R5 ;  /* 0x00000010ff057819 */ /* 0x000fe40000011605 */
[----:B------:R-:W-:-:S04]  /*28e0*/  SHF.R.U32.HI R2, RZ, 0x10, R0 ;  /* 0x00000010ff027819 */ /* 0x000fc80000011600 */
[----:B------:R-:W-:-:S04]  /*28f0*/  LOP3.LUT R5, R5, R2, RZ, 0xc0, !PT ;  /* 0x0000000205057212 */ /* 0x000fc800078ec0ff */
[----:B------:R-:W-:-:S13]  /*2900*/  ISETP.NE.AND P0, PT, R5, R2, PT ;  /* 0x000000020500720c */ /* 0x000fda0003f05270 */
[----:B------:R-:W-:Y:S05]  /*2910*/  @P0 BRA `(.L_x_69) ;  /* 0x0000000000300947 */ /* 0x000fea0003800000 */
[----:B------:R-:W-:Y:S01]  /*2920*/  R2UR UR4, R0 ;  /* 0x00000000000472ca */ /* 0x000fe200000e0000 */
[----:B------:R-:W-:Y:S01]  /*2930*/  VOTEU.ANY UR5, UPT, PT ;  /* 0x0000000000057886 */ /* 0x000fe200038e0100 */
[----:B------:R-:W2:Y:S01]  /*2940*/  S2R R0, SR_LANEID ;  /* 0x0000000000007919 */ /* 0x000ea20000000000 */
[----:B------:R-:W-:-:S10]  /*2950*/  UFLO.U32 UR5, UR5 ;  /* 0x00000005000572bd */ /* 0x000fd400080e0000 */
[----:B------:R-:W-:-:S06]  /*2960*/  ULOP3.LUT UR4, URZ, UR4, URZ, 0x33, !UPT ;  /* 0x00000004ff047292 */ /* 0x000fcc000f8e33ff */
[----:B------:R-:W-:-:S04]  /*2970*/  IMAD.U32 R2, RZ, RZ, UR4 ;  /* 0x00000004ff027e24 */ /* 0x000fc8000f8e00ff */
[----:B------:R-:W3:Y:S02]  /*2980*/  REDUX UR7, R2 ;  /* 0x00000000020773c4 */ /* 0x000ee40000000000 */
[----:B------:R4:W-:Y:S01]  /*2990*/  UTCATOMSWS.AND URZ, UR4 ;  /* 0x0000000400ff79e3 */ /* 0x0009e20008000000 */
[----:B--2---:R-:W-:Y:S01]  /*29a0*/  ISETP.EQ.U32.AND P0, PT, R0, UR5, PT ;  /* 0x0000000500007c0c */ /* 0x004fe2000bf02070 */
[----:B---3--:R-:W-:-:S12]  /*29b0*/  IMAD.U32 R0, RZ, RZ, UR7 ;  /* 0x00000007ff007e24 */ /* 0x008fd8000f8e00ff */
[----:B------:R4:W-:Y:S01]  /*29c0*/  @P0 ATOMS.AND RZ, [UR6], R0 ;  /* 0x00000000ffff098c */ /* 0x0009e2000a800006 */
[----:B------:R-:W-:Y:S05]  /*29d0*/  BRA `(.L_x_67) ;  /* 0x0000000000147947 */ /* 0x000fea0003800000 */
.L_x_69:
[----:B------:R-:W-:-:S07]  /*29e0*/  MOV R2, 0x2a00 ;  /* 0x00002a0000027802 */ /* 0x000fce0000000f00 */
[----:B-1----:R-:W-:Y:S05]  /*29f0*/  CALL.REL.NOINC `($__internal_0_$__cuda_sm10x_tcgen05_guardrail_trap_col_being_dealloced_not_returned_by_alloc) ;  /* 0x0000000000447944 */ /* 0x002fea0003c00000 */
[----:B------:R-:W-:Y:S05]  /*2a00*/  BRA `(.L_x_67) ;  /* 0x0000000000087947 */ /* 0x000fea0003800000 */
.L_x_68:
[----:B------:R-:W-:-:S07]  /*2a10*/  MOV R2, 0x2a30 ;  /* 0x00002a3000027802 */ /* 0x000fce0000000f00 */
[----:B-1----:R-:W-:Y:S05]  /*2a20*/  CALL.REL.NOINC `($__internal_2_$__cuda_sm10x_tcgen05_guardrail_trap_unallocated_columns_being_dealloced) ;  /* 0x0000000000507944 */ /* 0x002fea0003c00000 */
.L_x_67:
[----:B------:R-:W-:Y:S01]  /*2a30*/  NOP ;  /* 0x0000000000007918 */ /* 0x000fe20000000000 */
[----:B----4-:R-:W-:Y:S05]  /*2a40*/  EXIT ;  /* 0x000000000000794d */ /* 0x010fea0003800000 */
.L_x_56:
[----:B------:R-:W2:Y:S02]  /*2a50*/  SYNCS.PHASECHK.TRANS64.TRYWAIT P0, [UR12+0x6000], RZ ;  /* 0x006000ffff0075a7 */ /* 0x000ea4000800110c */
[----:B--2---:R-:W-:Y:S05]  /*2a60*/  @!P0 BRA `(.L_x_56) ;  /* 0xfffffffc00f88947 */ /* 0x004fea000383ffff */
[----:B------:R-:W-:Y:S05]  /*2a70*/  BRA `(.L_x_70) ;  /* 0xfffffff000207947 */ /* 0x000fea000383ffff */
.L_x_58:
[----:B------:R-:W2:Y:S02]  /*2a80*/  SYNCS.PHASECHK.TRANS64.TRYWAIT P1, [UR12+0x6010], RZ ;  /* 0x006010ffff0075a7 */ /* 0x000ea4000802110c */
[----:B--2---:R-:W-:Y:S05]  /*2a90*/  @!P1 BRA `(.L_x_58) ;  /* 0xfffffffc00f89947 */ /* 0x004fea000383ffff */
[----:B------:R-:W-:Y:S05]  /*2aa0*/  BRA `(.L_x_71) ;  /* 0xfffffff000a07947 */ /* 0x000fea000383ffff */
.L_x_59:
[----:B------:R-:W3:Y:S02]  /*2ab0*/  SYNCS.PHASECHK.TRANS64.TRYWAIT P0, [UR18+0x6000], R3 ;  /* 0x00600003ff0075a7 */ /* 0x000ee40008001112 */
[----:B---3--:R-:W-:Y:S05]  /*2ac0*/  @!P0 BRA `(.L_x_59) ;  /* 0xfffffffc00f88947 */ /* 0x008fea000383ffff */
[----:B------:R-:W-:Y:S05]  /*2ad0*/  BRA `(.L_x_72) ;  /* 0xfffffff400287947 */ /* 0x000fea000383ffff */
.L_x_61:
[----:B------:R-:W3:Y:S02]  /*2ae0*/  SYNCS.PHASECHK.TRANS64.TRYWAIT P0, [UR18+0x6010], R3 ;  /* 0x00601003ff0075a7 */ /* 0x000ee40008001112 */
[----:B---3--:R-:W-:Y:S05]  /*2af0*/  @!P0 BRA `(.L_x_61) ;  /* 0xfffffffc00f88947 */ /* 0x008fea000383ffff */
[----:B------:R-:W-:Y:S05]  /*2b00*/  BRA `(.L_x_73) ;  /* 0xfffffff4009c7947 */ /* 0x000fea000383ffff */
        .weak           $__internal_0_$__cuda_sm10x_tcgen05_guardrail_trap_col_being_dealloced_not_returned_by_alloc
        .type           $__internal_0_$__cuda_sm10x_tcgen05_guardrail_trap_col_being_dealloced_not_returned_by_alloc,@function
        .size           $__internal_0_$__cuda_sm10x_tcgen05_guardrail_trap_col_being_dealloced_not_returned_by_alloc,($__internal_1_$__cuda_sm10x_tcgen05_guardrail_trap_phase_invalid_during_alloc - $__internal_0_$__cuda_sm10x_tcgen05_guardrail_trap_col_being_dealloced_not_returned_by_alloc)
$__internal_0_$__cuda_sm10x_tcgen05_guardrail_trap_col_being_dealloced_not_returned_by_alloc:
[----:B------:R-:W-:Y:S05]  /*2b10*/  BPT.TRAP 0x1 ;  /* 0x000000040000795c */ /* 0x000fea0000300000 */
[----:B------:R-:W-:-:S04]  /*2b20*/  IMAD.MOV.U32 R3, RZ, RZ, 0x0 ;  /* 0x00000000ff037424 */ /* 0x000fc800078e00ff */
[----:B------:R-:W-:Y:S05]  /*2b30*/  RET.REL.NODEC R2 `(gluon_tcgen05) ;  /* 0xffffffd402307950 */ /* 0x000fea0003c3ffff */
        .weak           $__internal_1_$__cuda_sm10x_tcgen05_guardrail_trap_phase_invalid_during_alloc
        .type           $__internal_1_$__cuda_sm10x_tcgen05_guardrail_trap_phase_invalid_during_alloc,@function
        .size           $__internal_1_$__cuda_sm10x_tcgen05_guardrail_trap_phase_invalid_during_alloc,($__internal_2_$__cuda_sm10x_tcgen05_guardrail_trap_unallocated_columns_being_dealloced - $__internal_1_$__cuda_sm10x_tcgen05_guardrail_trap_phase_invalid_during_alloc)
$__internal_1_$__cuda_sm10x_tcgen05_guardrail_trap_phase_invalid_during_alloc:
[----:B------:R-:W-:Y:S05]  /*2b40*/  BPT.TRAP 0x1 ;  /* 0x000000040000795c */ /* 0x000fea0000300000 */
[----:B------:R-:W-:-:S04]  /*2b50*/  IMAD.MOV.U32 R3, RZ, RZ, 0x0 ;  /* 0x00000000ff037424 */ /* 0x000fc800078e00ff */
[----:B------:R-:W-:Y:S05]  /*2b60*/  RET.REL.NODEC R2 `(gluon_tcgen05) ;  /* 0xffffffd402247950 */ /* 0x000fea0003c3ffff */
        .weak           $__internal_2_$__cuda_sm10x_tcgen05_guardrail_trap_unallocated_columns_being_dealloced
        .type           $__internal_2_$__cuda_sm10x_tcgen05_guardrail_trap_unallocated_columns_being_dealloced,@function
        .size           $__internal_2_$__cuda_sm10x_tcgen05_guardrail_trap_unallocated_columns_being_dealloced,(.L_x_77 - $__internal_2_$__cuda_sm10x_tcgen05_guardrail_trap_unallocated_columns_being_dealloced)
$__internal_2_$__cuda_sm10x_tcgen05_guardrail_trap_unallocated_columns_being_dealloced:
[----:B------:R-:W-:Y:S05]  /*2b70*/  BPT.TRAP 0x1 ;  /* 0x000000040000795c */ /* 0x000fea0000300000 */
[----:B------:R-:W-:-:S04]  /*2b80*/  IMAD.MOV.U32 R3, RZ, RZ, 0x0 ;  /* 0x00000000ff037424 */ /* 0x000fc800078e00ff */
[----:B------:R-:W-:Y:S05]  /*2b90*/  RET.REL.NODEC R2 `(gluon_tcgen05) ;  /* 0xffffffd402187950 */ /* 0x000fea0003c3ffff */
.L_x_74:
[----:B------:R-:W-:-:S00]  /*2ba0*/  BRA `(.L_x_74) ;  /* 0xfffffffc00fc7947 */ /* 0x000fc0000383ffff */
[----:B------:R-:W-:-:S00]  /*2bb0*/  NOP ;  /* 0x0000000000007918 */ /* 0x000fc00000000000 */
        /* <DEDUP_REMOVED lines=12> */
.L_x_77:


//--------------------- .nv.shared.gluon_tcgen05  --------------------------
	.section	.nv.shared.gluon_tcgen05,"aw",@nobits
	.sectionflags	@""
	.align	16
	.zero		1024


//--------------------- .nv.shared.reserved.0     --------------------------
	.section	.nv.shared.reserved.0,"aw",@nobits
	.align	8
	.weak		__nv_reservedSMEM_offset_0_alias
	.size		__nv_reservedSMEM_offset_0_alias, 0, 64
	.other		__nv_reservedSMEM_offset_0_alias,@"STO_CUDA_RESERVED_SHARED STV_DEFAULT"
__nv_reservedSMEM_offset_0_alias:
	.zero		0
.nv.shared.reserved.0:
	.zero		64
	.weak		__nv_reservedSMEM_allocation_phase
	.type		__nv_reservedSMEM_allocation_phase,@object
	.size		__nv_reservedSMEM_allocation_phase,(.L_0 - __nv_reservedSMEM_allocation_phase)
__nv_reservedSMEM_allocation_phase:
	.zero		1
.L_0:
	.zero		7
	.weak		__nv_reservedSMEM_devtool_atexit_pc
	.type		__nv_reservedSMEM_devtool_atexit_pc,@object
	.size		__nv_reservedSMEM_devtool_atexit_pc,(__nv_reservedSMEM_allocation_mask - __nv_reservedSMEM_devtool_atexit_pc)
__nv_reservedSMEM_devtool_atexit_pc:
	.zero		8
	.weak		__nv_reservedSMEM_allocation_mask
	.type		__nv_reservedSMEM_allocation_mask,@object
	.size		__nv_reservedSMEM_allocation_mask,(.L_2 - __nv_reservedSMEM_allocation_mask)
__nv_reservedSMEM_allocation_mask:
	.zero		4
.L_2:


//--------------------- .nv.constant0.gluon_tcgen05 --------------------------
	.section	.nv.constant0.gluon_tcgen05,"a",@progbits
	.sectionflags	@""
	.align	4
.nv.constant0.gluon_tcgen05:
	.zero		976


//--------------------- SYMBOLS --------------------------

	.type		.nv.reservedSmem.offset0,@object
	.size		.nv.reservedSmem.offset0,0x4
	.type		.nv.reservedSmem.cap,@object
	.size		.nv.reservedSmem.cap,0x4
